//
// Generated by NVIDIA NVVM Compiler
//
// Compiler Build ID: CL-36424714
// Cuda compilation tools, release 13.0, V13.0.88
// Based on NVVM 20.0.0
//

.version 9.0
.target sm_100
.address_size 64

	// .globl	_Z19matmul_naive_kernelPKfS0_Pfi
// _ZZ19matmul_tiled_kernelPKfS0_PfiE2As has been demoted
// _ZZ19matmul_tiled_kernelPKfS0_PfiE2Bs has been demoted
// _ZZ23matmul_optimized_kernelPKfS0_PfiE2As has been demoted
// _ZZ23matmul_optimized_kernelPKfS0_PfiE2Bs has been demoted

.visible .entry _Z19matmul_naive_kernelPKfS0_Pfi(
	.param .u64 .ptr .align 1 _Z19matmul_naive_kernelPKfS0_Pfi_param_0,
	.param .u64 .ptr .align 1 _Z19matmul_naive_kernelPKfS0_Pfi_param_1,
	.param .u64 .ptr .align 1 _Z19matmul_naive_kernelPKfS0_Pfi_param_2,
	.param .u32 _Z19matmul_naive_kernelPKfS0_Pfi_param_3
)
{
	.reg .pred 	%p<10>;
	.reg .b32 	%r<40>;
	.reg .b32 	%f<67>;
	.reg .b64 	%rd<67>;

	ld.param.u64 	%rd14, [_Z19matmul_naive_kernelPKfS0_Pfi_param_0];
	ld.param.u64 	%rd15, [_Z19matmul_naive_kernelPKfS0_Pfi_param_1];
	ld.param.u32 	%r18, [_Z19matmul_naive_kernelPKfS0_Pfi_param_3];
	cvta.to.global.u64 	%rd1, %rd15;
	cvta.to.global.u64 	%rd2, %rd14;
	mov.u32 	%r19, %ctaid.y;
	mov.u32 	%r20, %ntid.y;
	mov.u32 	%r21, %tid.y;
	mad.lo.s32 	%r1, %r19, %r20, %r21;
	mov.u32 	%r22, %ctaid.x;
	mov.u32 	%r23, %ntid.x;
	mov.u32 	%r24, %tid.x;
	mad.lo.s32 	%r2, %r22, %r23, %r24;
	max.s32 	%r25, %r1, %r2;
	setp.ge.s32 	%p1, %r25, %r18;
	@%p1 bra 	$L__BB0_13;
	mul.lo.s32 	%r3, %r18, %r1;
	and.b32  	%r4, %r18, 7;
	setp.lt.u32 	%p2, %r18, 8;
	mov.f32 	%f66, 0f00000000;
	mov.b32 	%r38, 0;
	@%p2 bra 	$L__BB0_4;
	and.b32  	%r38, %r18, 2147483640;
	neg.s32 	%r36, %r38;
	mul.wide.s32 	%rd16, %r18, 4;
	add.s64 	%rd3, %rd1, %rd16;
	shl.b32 	%r7, %r18, 3;
	mul.wide.s32 	%rd17, %r18, 8;
	add.s64 	%rd4, %rd1, %rd17;
	mul.wide.s32 	%rd18, %r18, 12;
	add.s64 	%rd5, %rd1, %rd18;
	mul.wide.s32 	%rd19, %r18, 16;
	add.s64 	%rd6, %rd1, %rd19;
	mul.wide.s32 	%rd20, %r18, 20;
	add.s64 	%rd7, %rd1, %rd20;
	mul.wide.s32 	%rd21, %r18, 24;
	add.s64 	%rd8, %rd1, %rd21;
	mul.wide.s32 	%rd22, %r18, 28;
	add.s64 	%rd9, %rd1, %rd22;
	mul.wide.u32 	%rd23, %r3, 4;
	add.s64 	%rd24, %rd23, %rd2;
	add.s64 	%rd66, %rd24, 16;
	mov.f32 	%f66, 0f00000000;
	mov.u32 	%r35, %r2;
$L__BB0_3:
	.pragma "nounroll";
	mul.wide.s32 	%rd25, %r35, 4;
	add.s64 	%rd26, %rd3, %rd25;
	add.s64 	%rd27, %rd4, %rd25;
	add.s64 	%rd28, %rd5, %rd25;
	add.s64 	%rd29, %rd6, %rd25;
	add.s64 	%rd30, %rd7, %rd25;
	add.s64 	%rd31, %rd8, %rd25;
	add.s64 	%rd32, %rd9, %rd25;
	add.s64 	%rd33, %rd1, %rd25;
	ld.global.f32 	%f16, [%rd66+-16];
	ld.global.f32 	%f17, [%rd33];
	fma.rn.f32 	%f18, %f16, %f17, %f66;
	ld.global.f32 	%f19, [%rd66+-12];
	ld.global.f32 	%f20, [%rd26];
	fma.rn.f32 	%f21, %f19, %f20, %f18;
	ld.global.f32 	%f22, [%rd66+-8];
	ld.global.f32 	%f23, [%rd27];
	fma.rn.f32 	%f24, %f22, %f23, %f21;
	ld.global.f32 	%f25, [%rd66+-4];
	ld.global.f32 	%f26, [%rd28];
	fma.rn.f32 	%f27, %f25, %f26, %f24;
	ld.global.f32 	%f28, [%rd66];
	ld.global.f32 	%f29, [%rd29];
	fma.rn.f32 	%f30, %f28, %f29, %f27;
	ld.global.f32 	%f31, [%rd66+4];
	ld.global.f32 	%f32, [%rd30];
	fma.rn.f32 	%f33, %f31, %f32, %f30;
	ld.global.f32 	%f34, [%rd66+8];
	ld.global.f32 	%f35, [%rd31];
	fma.rn.f32 	%f36, %f34, %f35, %f33;
	ld.global.f32 	%f37, [%rd66+12];
	ld.global.f32 	%f38, [%rd32];
	fma.rn.f32 	%f66, %f37, %f38, %f36;
	add.s32 	%r36, %r36, 8;
	add.s32 	%r35, %r35, %r7;
	add.s64 	%rd66, %rd66, 32;
	setp.ne.s32 	%p3, %r36, 0;
	@%p3 bra 	$L__BB0_3;
$L__BB0_4:
	setp.eq.s32 	%p4, %r4, 0;
	@%p4 bra 	$L__BB0_12;
	and.b32  	%r13, %r18, 3;
	setp.lt.u32 	%p5, %r4, 4;
	@%p5 bra 	$L__BB0_7;
	add.s32 	%r27, %r38, %r3;
	mul.wide.u32 	%rd34, %r27, 4;
	add.s64 	%rd35, %rd2, %rd34;
	ld.global.f32 	%f40, [%rd35];
	mad.lo.s32 	%r28, %r38, %r18, %r2;
	mul.wide.s32 	%rd36, %r28, 4;
	add.s64 	%rd37, %rd1, %rd36;
	ld.global.f32 	%f41, [%rd37];
	fma.rn.f32 	%f42, %f40, %f41, %f66;
	cvt.u64.u32 	%rd38, %r3;
	cvt.u64.u32 	%rd39, %r38;
	add.s64 	%rd40, %rd39, %rd38;
	shl.b64 	%rd41, %rd40, 2;
	add.s64 	%rd42, %rd2, %rd41;
	ld.global.f32 	%f43, [%rd42+4];
	mul.wide.s32 	%rd43, %r18, 4;
	add.s64 	%rd44, %rd37, %rd43;
	ld.global.f32 	%f44, [%rd44];
	fma.rn.f32 	%f45, %f43, %f44, %f42;
	ld.global.f32 	%f46, [%rd42+8];
	add.s64 	%rd45, %rd44, %rd43;
	ld.global.f32 	%f47, [%rd45];
	fma.rn.f32 	%f48, %f46, %f47, %f45;
	ld.global.f32 	%f49, [%rd42+12];
	add.s64 	%rd46, %rd45, %rd43;
	ld.global.f32 	%f50, [%rd46];
	fma.rn.f32 	%f66, %f49, %f50, %f48;
	add.s32 	%r38, %r38, 4;
$L__BB0_7:
	setp.eq.s32 	%p6, %r13, 0;
	@%p6 bra 	$L__BB0_12;
	setp.eq.s32 	%p7, %r13, 1;
	@%p7 bra 	$L__BB0_10;
	add.s32 	%r29, %r38, %r3;
	mul.wide.u32 	%rd47, %r29, 4;
	add.s64 	%rd48, %rd2, %rd47;
	ld.global.f32 	%f52, [%rd48];
	mad.lo.s32 	%r30, %r38, %r18, %r2;
	mul.wide.s32 	%rd49, %r30, 4;
	add.s64 	%rd50, %rd1, %rd49;
	ld.global.f32 	%f53, [%rd50];
	fma.rn.f32 	%f54, %f52, %f53, %f66;
	cvt.u64.u32 	%rd51, %r3;
	cvt.u64.u32 	%rd52, %r38;
	add.s64 	%rd53, %rd52, %rd51;
	shl.b64 	%rd54, %rd53, 2;
	add.s64 	%rd55, %rd2, %rd54;
	ld.global.f32 	%f55, [%rd55+4];
	mul.wide.s32 	%rd56, %r18, 4;
	add.s64 	%rd57, %rd50, %rd56;
	ld.global.f32 	%f56, [%rd57];
	fma.rn.f32 	%f66, %f55, %f56, %f54;
	add.s32 	%r38, %r38, 2;
$L__BB0_10:
	and.b32  	%r31, %r18, 1;
	setp.eq.b32 	%p8, %r31, 1;
	not.pred 	%p9, %p8;
	@%p9 bra 	$L__BB0_12;
	add.s32 	%r32, %r38, %r3;
	mul.wide.u32 	%rd58, %r32, 4;
	add.s64 	%rd59, %rd2, %rd58;
	ld.global.f32 	%f57, [%rd59];
	mad.lo.s32 	%r33, %r38, %r18, %r2;
	mul.wide.s32 	%rd60, %r33, 4;
	add.s64 	%rd61, %rd1, %rd60;
	ld.global.f32 	%f58, [%rd61];
	fma.rn.f32 	%f66, %f57, %f58, %f66;
$L__BB0_12:
	ld.param.u64 	%rd65, [_Z19matmul_naive_kernelPKfS0_Pfi_param_2];
	add.s32 	%r34, %r3, %r2;
	cvta.to.global.u64 	%rd62, %rd65;
	mul.wide.s32 	%rd63, %r34, 4;
	add.s64 	%rd64, %rd62, %rd63;
	st.global.f32 	[%rd64], %f66;
$L__BB0_13:
	ret;

}
	// .globl	_Z19matmul_tiled_kernelPKfS0_Pfi
.visible .entry _Z19matmul_tiled_kernelPKfS0_Pfi(
	.param .u64 .ptr .align 1 _Z19matmul_tiled_kernelPKfS0_Pfi_param_0,
	.param .u64 .ptr .align 1 _Z19matmul_tiled_kernelPKfS0_Pfi_param_1,
	.param .u64 .ptr .align 1 _Z19matmul_tiled_kernelPKfS0_Pfi_param_2,
	.param .u32 _Z19matmul_tiled_kernelPKfS0_Pfi_param_3
)
{
	.reg .pred 	%p<10>;
	.reg .b32 	%r<42>;
	.reg .b32 	%f<63>;
	.reg .b64 	%rd<13>;
	// demoted variable
	.shared .align 4 .b8 _ZZ19matmul_tiled_kernelPKfS0_PfiE2As[1024];
	// demoted variable
	.shared .align 4 .b8 _ZZ19matmul_tiled_kernelPKfS0_PfiE2Bs[1024];
	ld.param.u64 	%rd4, [_Z19matmul_tiled_kernelPKfS0_Pfi_param_0];
	ld.param.u64 	%rd5, [_Z19matmul_tiled_kernelPKfS0_Pfi_param_1];
	ld.param.u64 	%rd6, [_Z19matmul_tiled_kernelPKfS0_Pfi_param_2];
	ld.param.u32 	%r24, [_Z19matmul_tiled_kernelPKfS0_Pfi_param_3];
	mov.u32 	%r25, %ctaid.x;
	mov.u32 	%r26, %ctaid.y;
	mov.u32 	%r37, %tid.x;
	mov.u32 	%r39, %tid.y;
	shl.b32 	%r27, %r26, 4;
	add.s32 	%r3, %r27, %r39;
	shl.b32 	%r4, %r25, 4;
	add.s32 	%r5, %r4, %r37;
	setp.lt.s32 	%p1, %r24, 1;
	mov.f32 	%f62, 0f00000000;
	@%p1 bra 	$L__BB1_7;
	add.s32 	%r28, %r24, 15;
	shr.u32 	%r29, %r28, 4;
	shl.b32 	%r30, %r39, 6;
	mov.u32 	%r31, _ZZ19matmul_tiled_kernelPKfS0_PfiE2As;
	add.s32 	%r6, %r31, %r30;
	shl.b32 	%r32, %r37, 2;
	add.s32 	%r7, %r6, %r32;
	mov.u32 	%r33, _ZZ19matmul_tiled_kernelPKfS0_PfiE2Bs;
	add.s32 	%r9, %r33, %r32;
	add.s32 	%r8, %r9, %r30;
	neg.s32 	%r41, %r29;
	mad.lo.s32 	%r34, %r39, %r24, %r37;
	add.s32 	%r40, %r34, %r4;
	shl.b32 	%r12, %r24, 4;
	mad.lo.s32 	%r38, %r24, %r3, %r37;
	cvta.to.global.u64 	%rd1, %rd4;
	cvta.to.global.u64 	%rd2, %rd5;
	mov.f32 	%f62, 0f00000000;
$L__BB1_2:
	setp.ge.u32 	%p2, %r3, %r24;
	mul.wide.s32 	%rd7, %r38, 4;
	add.s64 	%rd3, %rd1, %rd7;
	setp.ge.s32 	%p3, %r37, %r24;
	mov.f32 	%f60, 0f00000000;
	or.pred  	%p4, %p2, %p3;
	@%p4 bra 	$L__BB1_4;
	ld.global.f32 	%f60, [%rd3];
$L__BB1_4:
	setp.ge.u32 	%p5, %r5, %r24;
	st.shared.f32 	[%r7], %f60;
	setp.ge.s32 	%p6, %r39, %r24;
	mov.f32 	%f61, 0f00000000;
	or.pred  	%p7, %p5, %p6;
	@%p7 bra 	$L__BB1_6;
	mul.wide.u32 	%rd8, %r40, 4;
	add.s64 	%rd9, %rd2, %rd8;
	ld.global.f32 	%f61, [%rd9];
$L__BB1_6:
	st.shared.f32 	[%r8], %f61;
	bar.sync 	0;
	ld.shared.f32 	%f12, [%r6];
	ld.shared.f32 	%f13, [%r9];
	fma.rn.f32 	%f14, %f12, %f13, %f62;
	ld.shared.f32 	%f15, [%r6+4];
	ld.shared.f32 	%f16, [%r9+64];
	fma.rn.f32 	%f17, %f15, %f16, %f14;
	ld.shared.f32 	%f18, [%r6+8];
	ld.shared.f32 	%f19, [%r9+128];
	fma.rn.f32 	%f20, %f18, %f19, %f17;
	ld.shared.f32 	%f21, [%r6+12];
	ld.shared.f32 	%f22, [%r9+192];
	fma.rn.f32 	%f23, %f21, %f22, %f20;
	ld.shared.f32 	%f24, [%r6+16];
	ld.shared.f32 	%f25, [%r9+256];
	fma.rn.f32 	%f26, %f24, %f25, %f23;
	ld.shared.f32 	%f27, [%r6+20];
	ld.shared.f32 	%f28, [%r9+320];
	fma.rn.f32 	%f29, %f27, %f28, %f26;
	ld.shared.f32 	%f30, [%r6+24];
	ld.shared.f32 	%f31, [%r9+384];
	fma.rn.f32 	%f32, %f30, %f31, %f29;
	ld.shared.f32 	%f33, [%r6+28];
	ld.shared.f32 	%f34, [%r9+448];
	fma.rn.f32 	%f35, %f33, %f34, %f32;
	ld.shared.f32 	%f36, [%r6+32];
	ld.shared.f32 	%f37, [%r9+512];
	fma.rn.f32 	%f38, %f36, %f37, %f35;
	ld.shared.f32 	%f39, [%r6+36];
	ld.shared.f32 	%f40, [%r9+576];
	fma.rn.f32 	%f41, %f39, %f40, %f38;
	ld.shared.f32 	%f42, [%r6+40];
	ld.shared.f32 	%f43, [%r9+640];
	fma.rn.f32 	%f44, %f42, %f43, %f41;
	ld.shared.f32 	%f45, [%r6+44];
	ld.shared.f32 	%f46, [%r9+704];
	fma.rn.f32 	%f47, %f45, %f46, %f44;
	ld.shared.f32 	%f48, [%r6+48];
	ld.shared.f32 	%f49, [%r9+768];
	fma.rn.f32 	%f50, %f48, %f49, %f47;
	ld.shared.f32 	%f51, [%r6+52];
	ld.shared.f32 	%f52, [%r9+832];
	fma.rn.f32 	%f53, %f51, %f52, %f50;
	ld.shared.f32 	%f54, [%r6+56];
	ld.shared.f32 	%f55, [%r9+896];
	fma.rn.f32 	%f56, %f54, %f55, %f53;
	ld.shared.f32 	%f57, [%r6+60];
	ld.shared.f32 	%f58, [%r9+960];
	fma.rn.f32 	%f62, %f57, %f58, %f56;
	bar.sync 	0;
	add.s32 	%r41, %r41, 1;
	setp.ne.s32 	%p8, %r41, 0;
	add.s32 	%r40, %r40, %r12;
	add.s32 	%r39, %r39, 16;
	add.s32 	%r38, %r38, 16;
	add.s32 	%r37, %r37, 16;
	@%p8 bra 	$L__BB1_2;
$L__BB1_7:
	max.s32 	%r35, %r3, %r5;
	setp.ge.s32 	%p9, %r35, %r24;
	@%p9 bra 	$L__BB1_9;
	mad.lo.s32 	%r36, %r24, %r3, %r5;
	cvta.to.global.u64 	%rd10, %rd6;
	mul.wide.u32 	%rd11, %r36, 4;
	add.s64 	%rd12, %rd10, %rd11;
	st.global.f32 	[%rd12], %f62;
$L__BB1_9:
	ret;

}
	// .globl	_Z23matmul_optimized_kernelPKfS0_Pfi
.visible .entry _Z23matmul_optimized_kernelPKfS0_Pfi(
	.param .u64 .ptr .align 1 _Z23matmul_optimized_kernelPKfS0_Pfi_param_0,
	.param .u64 .ptr .align 1 _Z23matmul_optimized_kernelPKfS0_Pfi_param_1,
	.param .u64 .ptr .align 1 _Z23matmul_optimized_kernelPKfS0_Pfi_param_2,
	.param .u32 _Z23matmul_optimized_kernelPKfS0_Pfi_param_3
)
{
	.reg .pred 	%p<10>;
	.reg .b32 	%r<42>;
	.reg .b32 	%f<63>;
	.reg .b64 	%rd<13>;
	// demoted variable
	.shared .align 4 .b8 _ZZ23matmul_optimized_kernelPKfS0_PfiE2As[1024];
	// demoted variable
	.shared .align 4 .b8 _ZZ23matmul_optimized_kernelPKfS0_PfiE2Bs[1024];
	ld.param.u64 	%rd4, [_Z23matmul_optimized_kernelPKfS0_Pfi_param_0];
	ld.param.u64 	%rd5, [_Z23matmul_optimized_kernelPKfS0_Pfi_param_1];
	ld.param.u64 	%rd6, [_Z23matmul_optimized_kernelPKfS0_Pfi_param_2];
	ld.param.u32 	%r24, [_Z23matmul_optimized_kernelPKfS0_Pfi_param_3];
	mov.u32 	%r25, %ctaid.x;
	mov.u32 	%r26, %ctaid.y;
	mov.u32 	%r37, %tid.x;
	mov.u32 	%r39, %tid.y;
	shl.b32 	%r27, %r26, 4;
	add.s32 	%r3, %r27, %r39;
	shl.b32 	%r4, %r25, 4;
	add.s32 	%r5, %r4, %r37;
	setp.lt.s32 	%p1, %r24, 1;
	mov.f32 	%f62, 0f00000000;
	@%p1 bra 	$L__BB2_7;
	add.s32 	%r28, %r24, 15;
	shr.u32 	%r29, %r28, 4;
	shl.b32 	%r30, %r39, 6;
	mov.u32 	%r31, _ZZ23matmul_optimized_kernelPKfS0_PfiE2As;
	add.s32 	%r6, %r31, %r30;
	shl.b32 	%r32, %r37, 2;
	add.s32 	%r7, %r6, %r32;
	mov.u32 	%r33, _ZZ23matmul_optimized_kernelPKfS0_PfiE2Bs;
	add.s32 	%r9, %r33, %r32;
	add.s32 	%r8, %r9, %r30;
	neg.s32 	%r41, %r29;
	mad.lo.s32 	%r34, %r39, %r24, %r37;
	add.s32 	%r40, %r34, %r4;
	shl.b32 	%r12, %r24, 4;
	mad.lo.s32 	%r38, %r24, %r3, %r37;
	cvta.to.global.u64 	%rd1, %rd4;
	cvta.to.global.u64 	%rd2, %rd5;
	mov.f32 	%f62, 0f00000000;
$L__BB2_2:
	setp.ge.u32 	%p2, %r3, %r24;
	mul.wide.s32 	%rd7, %r38, 4;
	add.s64 	%rd3, %rd1, %rd7;
	setp.ge.s32 	%p3, %r37, %r24;
	mov.f32 	%f60, 0f00000000;
	or.pred  	%p4, %p2, %p3;
	@%p4 bra 	$L__BB2_4;
	ld.global.f32 	%f60, [%rd3];
$L__BB2_4:
	setp.ge.u32 	%p5, %r5, %r24;
	st.shared.f32 	[%r7], %f60;
	setp.ge.s32 	%p6, %r39, %r24;
	mov.f32 	%f61, 0f00000000;
	or.pred  	%p7, %p5, %p6;
	@%p7 bra 	$L__BB2_6;
	mul.wide.u32 	%rd8, %r40, 4;
	add.s64 	%rd9, %rd2, %rd8;
	ld.global.f32 	%f61, [%rd9];
$L__BB2_6:
	st.shared.f32 	[%r8], %f61;
	bar.sync 	0;
	ld.shared.f32 	%f12, [%r6];
	ld.shared.f32 	%f13, [%r9];
	fma.rn.f32 	%f14, %f12, %f13, %f62;
	ld.shared.f32 	%f15, [%r6+4];
	ld.shared.f32 	%f16, [%r9+64];
	fma.rn.f32 	%f17, %f15, %f16, %f14;
	ld.shared.f32 	%f18, [%r6+8];
	ld.shared.f32 	%f19, [%r9+128];
	fma.rn.f32 	%f20, %f18, %f19, %f17;
	ld.shared.f32 	%f21, [%r6+12];
	ld.shared.f32 	%f22, [%r9+192];
	fma.rn.f32 	%f23, %f21, %f22, %f20;
	ld.shared.f32 	%f24, [%r6+16];
	ld.shared.f32 	%f25, [%r9+256];
	fma.rn.f32 	%f26, %f24, %f25, %f23;
	ld.shared.f32 	%f27, [%r6+20];
	ld.shared.f32 	%f28, [%r9+320];
	fma.rn.f32 	%f29, %f27, %f28, %f26;
	ld.shared.f32 	%f30, [%r6+24];
	ld.shared.f32 	%f31, [%r9+384];
	fma.rn.f32 	%f32, %f30, %f31, %f29;
	ld.shared.f32 	%f33, [%r6+28];
	ld.shared.f32 	%f34, [%r9+448];
	fma.rn.f32 	%f35, %f33, %f34, %f32;
	ld.shared.f32 	%f36, [%r6+32];
	ld.shared.f32 	%f37, [%r9+512];
	fma.rn.f32 	%f38, %f36, %f37, %f35;
	ld.shared.f32 	%f39, [%r6+36];
	ld.shared.f32 	%f40, [%r9+576];
	fma.rn.f32 	%f41, %f39, %f40, %f38;
	ld.shared.f32 	%f42, [%r6+40];
	ld.shared.f32 	%f43, [%r9+640];
	fma.rn.f32 	%f44, %f42, %f43, %f41;
	ld.shared.f32 	%f45, [%r6+44];
	ld.shared.f32 	%f46, [%r9+704];
	fma.rn.f32 	%f47, %f45, %f46, %f44;
	ld.shared.f32 	%f48, [%r6+48];
	ld.shared.f32 	%f49, [%r9+768];
	fma.rn.f32 	%f50, %f48, %f49, %f47;
	ld.shared.f32 	%f51, [%r6+52];
	ld.shared.f32 	%f52, [%r9+832];
	fma.rn.f32 	%f53, %f51, %f52, %f50;
	ld.shared.f32 	%f54, [%r6+56];
	ld.shared.f32 	%f55, [%r9+896];
	fma.rn.f32 	%f56, %f54, %f55, %f53;
	ld.shared.f32 	%f57, [%r6+60];
	ld.shared.f32 	%f58, [%r9+960];
	fma.rn.f32 	%f62, %f57, %f58, %f56;
	bar.sync 	0;
	add.s32 	%r41, %r41, 1;
	setp.ne.s32 	%p8, %r41, 0;
	add.s32 	%r40, %r40, %r12;
	add.s32 	%r39, %r39, 16;
	add.s32 	%r38, %r38, 16;
	add.s32 	%r37, %r37, 16;
	@%p8 bra 	$L__BB2_2;
$L__BB2_7:
	max.s32 	%r35, %r3, %r5;
	setp.ge.s32 	%p9, %r35, %r24;
	@%p9 bra 	$L__BB2_9;
	mad.lo.s32 	%r36, %r24, %r3, %r5;
	cvta.to.global.u64 	%rd10, %rd6;
	mul.wide.u32 	%rd11, %r36, 4;
	add.s64 	%rd12, %rd10, %rd11;
	st.global.f32 	[%rd12], %f62;
$L__BB2_9:
	ret;

}


// ===== COMPILED SASS (sm_100) =====

	.target	sm_100

	.elftype	@"ET_EXEC"


//--------------------- .note.nv.tkinfo           --------------------------
	.section	.note.nv.tkinfo,"",@"SHT_NOTE"
	.sectionflags	@"SHF_NOTE_NV_TKINFO"
	.tkinfo
        /*0018*/ 	.word	0x00000002
        /*0030*/ 	.string	""
        /*0030*/ 	.string	"ptxas"
        /*0030*/ 	.string	"Cuda compilation tools, release 13.0, V13.0.88"
        /*0030*/ 	.string	"Build cuda_13.0.r13.0/compiler.36424714_0"
        /*0030*/ 	.string	"-arch sm_100 -m 64 "



//--------------------- .note.nv.cuinfo           --------------------------
	.section	.note.nv.cuinfo,"",@"SHT_NOTE"
	.sectionflags	@"SHF_NOTE_NV_CUINFO"
        /*0018*/ 	.short	0x0002
        /*001a*/ 	.short	0x0064
        /*001c*/ 	.short	0x0082
	.zero		2


//--------------------- .nv.info                  --------------------------
	.section	.nv.info,"",@"SHT_CUDA_INFO"
	.align	4


	//----- nvinfo : EIATTR_REGCOUNT
	.align		4
        /*0000*/ 	.byte	0x04, 0x2f
        /*0002*/ 	.short	(.L_1 - .L_0)
	.align		4
.L_0:
        /*0004*/ 	.word	index@(_Z19matmul_naive_kernelPKfS0_Pfi)
        /*0008*/ 	.word	0x0000001e


	//----- nvinfo : EIATTR_FRAME_SIZE
	.align		4
.L_1:
        /*000c*/ 	.byte	0x04, 0x11
        /*000e*/ 	.short	(.L_3 - .L_2)
	.align		4
.L_2:
        /*0010*/ 	.word	index@(_Z19matmul_naive_kernelPKfS0_Pfi)
        /*0014*/ 	.word	0x00000000


	//----- nvinfo : EIATTR_REGCOUNT
	.align		4
.L_3:
        /*0018*/ 	.byte	0x04, 0x2f
        /*001a*/ 	.short	(.L_5 - .L_4)
	.align		4
.L_4:
        /*001c*/ 	.word	index@(_Z19matmul_tiled_kernelPKfS0_Pfi)
        /*0020*/ 	.word	0x00000020


	//----- nvinfo : EIATTR_FRAME_SIZE
	.align		4
.L_5:
        /*0024*/ 	.byte	0x04, 0x11
        /*0026*/ 	.short	(.L_7 - .L_6)
	.align		4
.L_6:
        /*0028*/ 	.word	index@(_Z19matmul_tiled_kernelPKfS0_Pfi)
        /*002c*/ 	.word	0x00000000


	//----- nvinfo : EIATTR_REGCOUNT
	.align		4
.L_7:
        /*0030*/ 	.byte	0x04, 0x2f
        /*0032*/ 	.short	(.L_9 - .L_8)
	.align		4
.L_8:
        /*0034*/ 	.word	index@(_Z23matmul_optimized_kernelPKfS0_Pfi)
        /*0038*/ 	.word	0x00000020


	//----- nvinfo : EIATTR_FRAME_SIZE
	.align		4
.L_9:
        /*003c*/ 	.byte	0x04, 0x11
        /*003e*/ 	.short	(.L_11 - .L_10)
	.align		4
.L_10:
        /*0040*/ 	.word	index@(_Z23matmul_optimized_kernelPKfS0_Pfi)
        /*0044*/ 	.word	0x00000000


	//----- nvinfo : EIATTR_MIN_STACK_SIZE
	.align		4
.L_11:
        /*0048*/ 	.byte	0x04, 0x12
        /*004a*/ 	.short	(.L_13 - .L_12)
	.align		4
.L_12:
        /*004c*/ 	.word	index@(_Z23matmul_optimized_kernelPKfS0_Pfi)
        /*0050*/ 	.word	0x00000000


	//----- nvinfo : EIATTR_MIN_STACK_SIZE
	.align		4
.L_13:
        /*0054*/ 	.byte	0x04, 0x12
        /*0056*/ 	.short	(.L_15 - .L_14)
	.align		4
.L_14:
        /*0058*/ 	.word	index@(_Z19matmul_tiled_kernelPKfS0_Pfi)
        /*005c*/ 	.word	0x00000000


	//----- nvinfo : EIATTR_MIN_STACK_SIZE
	.align		4
.L_15:
        /*0060*/ 	.byte	0x04, 0x12
        /*0062*/ 	.short	(.L_17 - .L_16)
	.align		4
.L_16:
        /*0064*/ 	.word	index@(_Z19matmul_naive_kernelPKfS0_Pfi)
        /*0068*/ 	.word	0x00000000
.L_17:


//--------------------- .nv.compat                --------------------------
	.section	.nv.compat,"",@"SHT_CUDA_COMPAT_INFO"
	.align	4
        /*0000*/ 	.byte	0x02, 0x09, 0x00, 0x00, 0x02, 0x02, 0x01, 0x00, 0x02, 0x05, 0x05, 0x00, 0x03, 0x07, 0x01, 0x01
        /*0010*/ 	.byte	0x02, 0x03, 0x00, 0x00, 0x02, 0x06, 0x01, 0x00, 0x04, 0x0b, 0x08, 0x00, 0x09, 0x00, 0x00, 0x00
        /*0020*/ 	.byte	0x00, 0x00, 0x00, 0x00


//--------------------- .nv.info._Z23matmul_optimized_kernelPKfS0_Pfi --------------------------
	.section	.nv.info._Z23matmul_optimized_kernelPKfS0_Pfi,"",@"SHT_CUDA_INFO"
	.sectionflags	@""
	.align	4


	//----- nvinfo : EIATTR_CUDA_API_VERSION
	.align		4
        /*0000*/ 	.byte	0x04, 0x37
        /*0002*/ 	.short	(.L_19 - .L_18)
.L_18:
        /*0004*/ 	.word	0x00000082


	//----- nvinfo : EIATTR_KPARAM_INFO
	.align		4
.L_19:
        /*0008*/ 	.byte	0x04, 0x17
        /*000a*/ 	.short	(.L_21 - .L_20)
.L_20:
        /*000c*/ 	.word	0x00000000
        /*0010*/ 	.short	0x0003
        /*0012*/ 	.short	0x0018
        /*0014*/ 	.byte	0x00, 0xf0, 0x11, 0x00


	//----- nvinfo : EIATTR_KPARAM_INFO
	.align		4
.L_21:
        /*0018*/ 	.byte	0x04, 0x17
        /*001a*/ 	.short	(.L_23 - .L_22)
.L_22:
        /*001c*/ 	.word	0x00000000
        /*0020*/ 	.short	0x0002
        /*0022*/ 	.short	0x0010
        /*0024*/ 	.byte	0x00, 0xf5, 0x21, 0x00


	//----- nvinfo : EIATTR_KPARAM_INFO
	.align		4
.L_23:
        /*0028*/ 	.byte	0x04, 0x17
        /*002a*/ 	.short	(.L_25 - .L_24)
.L_24:
        /*002c*/ 	.word	0x00000000
        /*0030*/ 	.short	0x0001
        /*0032*/ 	.short	0x0008
        /*0034*/ 	.byte	0x00, 0xf5, 0x21, 0x00


	//----- nvinfo : EIATTR_KPARAM_INFO
	.align		4
.L_25:
        /*0038*/ 	.byte	0x04, 0x17
        /*003a*/ 	.short	(.L_27 - .L_26)
.L_26:
        /*003c*/ 	.word	0x00000000
        /*0040*/ 	.short	0x0000
        /*0042*/ 	.short	0x0000
        /*0044*/ 	.byte	0x00, 0xf5, 0x21, 0x00


	//----- nvinfo : EIATTR_SPARSE_MMA_MASK
	.align		4
.L_27:
        /*0048*/ 	.byte	0x03, 0x50
        /*004a*/ 	.short	0x0000


	//----- nvinfo : EIATTR_MAXREG_COUNT
	.align		4
        /*004c*/ 	.byte	0x03, 0x1b
        /*004e*/ 	.short	0x00ff


	//----- nvinfo : EIATTR_NUM_BARRIERS
	.align		4
        /*0050*/ 	.byte	0x02, 0x4c
        /*0052*/ 	.byte	0x01
	.zero		1


	//----- nvinfo : EIATTR_MERCURY_ISA_VERSION
	.align		4
        /*0054*/ 	.byte	0x03, 0x5f
        /*0056*/ 	.short	0x0101


	//----- nvinfo : EIATTR_VRC_CTA_INIT_COUNT
	.align		4
        /*0058*/ 	.byte	0x02, 0x4a
	.zero		1
	.zero		1


	//----- nvinfo : EIATTR_EXIT_INSTR_OFFSETS
	.align		4
        /*005c*/ 	.byte	0x04, 0x1c
        /*005e*/ 	.short	(.L_29 - .L_28)


	//   ....[0]....
.L_28:
        /*0060*/ 	.word	0x000005c0


	//   ....[1]....
        /*0064*/ 	.word	0x00000610


	//----- nvinfo : EIATTR_CBANK_PARAM_SIZE
	.align		4
.L_29:
        /*0068*/ 	.byte	0x03, 0x19
        /*006a*/ 	.short	0x001c


	//----- nvinfo : EIATTR_PARAM_CBANK
	.align		4
        /*006c*/ 	.byte	0x04, 0x0a
        /*006e*/ 	.short	(.L_31 - .L_30)
	.align		4
.L_30:
        /*0070*/ 	.word	index@(.nv.constant0._Z23matmul_optimized_kernelPKfS0_Pfi)
        /*0074*/ 	.short	0x0380
        /*0076*/ 	.short	0x001c


	//----- nvinfo : EIATTR_SW_WAR
	.align		4
.L_31:
        /*0078*/ 	.byte	0x04, 0x36
        /*007a*/ 	.short	(.L_33 - .L_32)
.L_32:
        /*007c*/ 	.word	0x00000008
.L_33:


//--------------------- .nv.info._Z19matmul_tiled_kernelPKfS0_Pfi --------------------------
	.section	.nv.info._Z19matmul_tiled_kernelPKfS0_Pfi,"",@"SHT_CUDA_INFO"
	.sectionflags	@""
	.align	4


	//----- nvinfo : EIATTR_CUDA_API_VERSION
	.align		4
        /*0000*/ 	.byte	0x04, 0x37
        /*0002*/ 	.short	(.L_35 - .L_34)
.L_34:
        /*0004*/ 	.word	0x00000082


	//----- nvinfo : EIATTR_KPARAM_INFO
	.align		4
.L_35:
        /*0008*/ 	.byte	0x04, 0x17
        /*000a*/ 	.short	(.L_37 - .L_36)
.L_36:
        /*000c*/ 	.word	0x00000000
        /*0010*/ 	.short	0x0003
        /*0012*/ 	.short	0x0018
        /*0014*/ 	.byte	0x00, 0xf0, 0x11, 0x00


	//----- nvinfo : EIATTR_KPARAM_INFO
	.align		4
.L_37:
        /*0018*/ 	.byte	0x04, 0x17
        /*001a*/ 	.short	(.L_39 - .L_38)
.L_38:
        /*001c*/ 	.word	0x00000000
        /*0020*/ 	.short	0x0002
        /*0022*/ 	.short	0x0010
        /*0024*/ 	.byte	0x00, 0xf5, 0x21, 0x00


	//----- nvinfo : EIATTR_KPARAM_INFO
	.align		4
.L_39:
        /*0028*/ 	.byte	0x04, 0x17
        /*002a*/ 	.short	(.L_41 - .L_40)
.L_40:
        /*002c*/ 	.word	0x00000000
        /*0030*/ 	.short	0x0001
        /*0032*/ 	.short	0x0008
        /*0034*/ 	.byte	0x00, 0xf5, 0x21, 0x00


	//----- nvinfo : EIATTR_KPARAM_INFO
	.align		4
.L_41:
        /*0038*/ 	.byte	0x04, 0x17
        /*003a*/ 	.short	(.L_43 - .L_42)
.L_42:
        /*003c*/ 	.word	0x00000000
        /*0040*/ 	.short	0x0000
        /*0042*/ 	.short	0x0000
        /*0044*/ 	.byte	0x00, 0xf5, 0x21, 0x00


	//----- nvinfo : EIATTR_SPARSE_MMA_MASK
	.align		4
.L_43:
        /*0048*/ 	.byte	0x03, 0x50
        /*004a*/ 	.short	0x0000


	//----- nvinfo : EIATTR_MAXREG_COUNT
	.align		4
        /*004c*/ 	.byte	0x03, 0x1b
        /*004e*/ 	.short	0x00ff


	//----- nvinfo : EIATTR_NUM_BARRIERS
	.align		4
        /*0050*/ 	.byte	0x02, 0x4c
        /*0052*/ 	.byte	0x01
	.zero		1


	//----- nvinfo : EIATTR_MERCURY_ISA_VERSION
	.align		4
        /*0054*/ 	.byte	0x03, 0x5f
        /*0056*/ 	.short	0x0101


	//----- nvinfo : EIATTR_VRC_CTA_INIT_COUNT
	.align		4
        /*0058*/ 	.byte	0x02, 0x4a
	.zero		1
	.zero		1


	//----- nvinfo : EIATTR_EXIT_INSTR_OFFSETS
	.align		4
        /*005c*/ 	.byte	0x04, 0x1c
        /*005e*/ 	.short	(.L_45 - .L_44)


	//   ....[0]....
.L_44:
        /*0060*/ 	.word	0x000005c0


	//   ....[1]....
        /*0064*/ 	.word	0x00000610


	//----- nvinfo : EIATTR_CBANK_PARAM_SIZE
	.align		4
.L_45:
        /*0068*/ 	.byte	0x03, 0x19
        /*006a*/ 	.short	0x001c


	//----- nvinfo : EIATTR_PARAM_CBANK
	.align		4
        /*006c*/ 	.byte	0x04, 0x0a
        /*006e*/ 	.short	(.L_47 - .L_46)
	.align		4
.L_46:
        /*0070*/ 	.word	index@(.nv.constant0._Z19matmul_tiled_kernelPKfS0_Pfi)
        /*0074*/ 	.short	0x0380
        /*0076*/ 	.short	0x001c


	//----- nvinfo : EIATTR_SW_WAR
	.align		4
.L_47:
        /*0078*/ 	.byte	0x04, 0x36
        /*007a*/ 	.short	(.L_49 - .L_48)
.L_48:
        /*007c*/ 	.word	0x00000008
.L_49:


//--------------------- .nv.info._Z19matmul_naive_kernelPKfS0_Pfi --------------------------
	.section	.nv.info._Z19matmul_naive_kernelPKfS0_Pfi,"",@"SHT_CUDA_INFO"
	.sectionflags	@""
	.align	4


	//----- nvinfo : EIATTR_CUDA_API_VERSION
	.align		4
        /*0000*/ 	.byte	0x04, 0x37
        /*0002*/ 	.short	(.L_51 - .L_50)
.L_50:
        /*0004*/ 	.word	0x00000082


	//----- nvinfo : EIATTR_KPARAM_INFO
	.align		4
.L_51:
        /*0008*/ 	.byte	0x04, 0x17
        /*000a*/ 	.short	(.L_53 - .L_52)
.L_52:
        /*000c*/ 	.word	0x00000000
        /*0010*/ 	.short	0x0003
        /*0012*/ 	.short	0x0018
        /*0014*/ 	.byte	0x00, 0xf0, 0x11, 0x00


	//----- nvinfo : EIATTR_KPARAM_INFO
	.align		4
.L_53:
        /*0018*/ 	.byte	0x04, 0x17
        /*001a*/ 	.short	(.L_55 - .L_54)
.L_54:
        /*001c*/ 	.word	0x00000000
        /*0020*/ 	.short	0x0002
        /*0022*/ 	.short	0x0010
        /*0024*/ 	.byte	0x00, 0xf5, 0x21, 0x00


	//----- nvinfo : EIATTR_KPARAM_INFO
	.align		4
.L_55:
        /*0028*/ 	.byte	0x04, 0x17
        /*002a*/ 	.short	(.L_57 - .L_56)
.L_56:
        /*002c*/ 	.word	0x00000000
        /*0030*/ 	.short	0x0001
        /*0032*/ 	.short	0x0008
        /*0034*/ 	.byte	0x00, 0xf5, 0x21, 0x00


	//----- nvinfo : EIATTR_KPARAM_INFO
	.align		4
.L_57:
        /*0038*/ 	.byte	0x04, 0x17
        /*003a*/ 	.short	(.L_59 - .L_58)
.L_58:
        /*003c*/ 	.word	0x00000000
        /*0040*/ 	.short	0x0000
        /*0042*/ 	.short	0x0000
        /*0044*/ 	.byte	0x00, 0xf5, 0x21, 0x00


	//----- nvinfo : EIATTR_SPARSE_MMA_MASK
	.align		4
.L_59:
        /*0048*/ 	.byte	0x03, 0x50
        /*004a*/ 	.short	0x0000


	//----- nvinfo : EIATTR_MAXREG_COUNT
	.align		4
        /*004c*/ 	.byte	0x03, 0x1b
        /*004e*/ 	.short	0x00ff


	//----- nvinfo : EIATTR_MERCURY_ISA_VERSION
	.align		4
        /*0050*/ 	.byte	0x03, 0x5f
        /*0052*/ 	.short	0x0101


	//----- nvinfo : EIATTR_VRC_CTA_INIT_COUNT
	.align		4
        /*0054*/ 	.byte	0x02, 0x4a
	.zero		1
	.zero		1


	//----- nvinfo : EIATTR_EXIT_INSTR_OFFSETS
	.align		4
        /*0058*/ 	.byte	0x04, 0x1c
        /*005a*/ 	.short	(.L_61 - .L_60)


	//   ....[0]....
.L_60:
        /*005c*/ 	.word	0x000000c0


	//   ....[1]....
        /*0060*/ 	.word	0x00000a90


	//----- nvinfo : EIATTR_CBANK_PARAM_SIZE
	.align		4
.L_61:
        /*0064*/ 	.byte	0x03, 0x19
        /*0066*/ 	.short	0x001c


	//----- nvinfo : EIATTR_PARAM_CBANK
	.align		4
        /*0068*/ 	.byte	0x04, 0x0a
        /*006a*/ 	.short	(.L_63 - .L_62)
	.align		4
.L_62:
        /*006c*/ 	.word	index@(.nv.constant0._Z19matmul_naive_kernelPKfS0_Pfi)
        /*0070*/ 	.short	0x0380
        /*0072*/ 	.short	0x001c


	//----- nvinfo : EIATTR_SW_WAR
	.align		4
.L_63:
        /*0074*/ 	.byte	0x04, 0x36
        /*0076*/ 	.short	(.L_65 - .L_64)
.L_64:
        /*0078*/ 	.word	0x00000008
.L_65:


//--------------------- .nv.callgraph             --------------------------
	.section	.nv.callgraph,"",@"SHT_CUDA_CALLGRAPH"
	.align	4
	.sectionentsize	8
	.align		4
        /*0000*/ 	.word	0x00000000
	.align		4
        /*0004*/ 	.word	0xffffffff
	.align		4
        /*0008*/ 	.word	0x00000000
	.align		4
        /*000c*/ 	.word	0xfffffffe
	.align		4
        /*0010*/ 	.word	0x00000000
	.align		4
        /*0014*/ 	.word	0xfffffffd
	.align		4
        /*0018*/ 	.word	0x00000000
	.align		4
        /*001c*/ 	.word	0xfffffffc


//--------------------- .text._Z23matmul_optimized_kernelPKfS0_Pfi --------------------------
	.section	.text._Z23matmul_optimized_kernelPKfS0_Pfi,"ax",@progbits
	.align	128
        .global         _Z23matmul_optimized_kernelPKfS0_Pfi
        .type           _Z23matmul_optimized_kernelPKfS0_Pfi,@function
        .size           _Z23matmul_optimized_kernelPKfS0_Pfi,(.L_x_11 - _Z23matmul_optimized_kernelPKfS0_Pfi)
        .other          _Z23matmul_optimized_kernelPKfS0_Pfi,@"STO_CUDA_ENTRY STV_DEFAULT"
_Z23matmul_optimized_kernelPKfS0_Pfi:
.text._Z23matmul_optimized_kernelPKfS0_Pfi:
[----:B------:R-:W-:Y:S01]  /*0000*/  LDC R1, c[0x0][0x37c] ;  /* 0x0000df00ff017b82 */ /* 0x000fe20000000800 */
[----:B------:R-:W0:Y:S01]  /*0010*/  LDCU UR4, c[0x0][0x398] ;  /* 0x00007300ff0477ac */ /* 0x000e220008000800 */
[----:B------:R-:W1:Y:S01]  /*0020*/  S2R R5, SR_CTAID.Y ;  /* 0x0000000000057919 */ /* 0x000e620000002600 */
[----:B------:R-:W-:Y:S01]  /*0030*/  HFMA2 R25, -RZ, RZ, 0, 0 ;  /* 0x00000000ff197431 */ /* 0x000fe200000001ff */
[----:B------:R-:W2:Y:S01]  /*0040*/  LDCU.64 UR8, c[0x0][0x358] ;  /* 0x00006b00ff0877ac */ /* 0x000ea20008000a00 */
[----:B------:R-:W1:Y:S01]  /*0050*/  S2R R2, SR_TID.Y ;  /* 0x0000000000027919 */ /* 0x000e620000002200 */
[----:B------:R-:W3:Y:S01]  /*0060*/  S2R R10, SR_CTAID.X ;  /* 0x00000000000a7919 */ /* 0x000ee20000002500 */
[----:B------:R-:W3:Y:S01]  /*0070*/  S2R R3, SR_TID.X ;  /* 0x0000000000037919 */ /* 0x000ee20000002100 */
[----:B0-----:R-:W-:-:S04]  /*0080*/  MOV R6, UR4 ;  /* 0x0000000400067c02 */ /* 0x001fc80008000f00 */
[----:B------:R-:W-:Y:S02]  /*0090*/  ISETP.GE.AND P0, PT, R6, 0x1, PT ;  /* 0x000000010600780c */ /* 0x000fe40003f06270 */
[----:B-1----:R-:W-:Y:S02]  /*00a0*/  LEA R5, R5, R2, 0x4 ;  /* 0x0000000205057211 */ /* 0x002fe400078e20ff */
[----:B---3--:R-:W-:-:S09]  /*00b0*/  LEA R4, R10, R3, 0x4 ;  /* 0x000000030a047211 */ /* 0x008fd200078e20ff */
[----:B--2---:R-:W-:Y:S05]  /*00c0*/  @!P0 BRA `(.L_x_0) ;  /* 0x0000000400348947 */ /* 0x004fea0003800000 */
[----:B------:R-:W0:Y:S01]  /*00d0*/  S2UR UR6, SR_CgaCtaId ;  /* 0x00000000000679c3 */ /* 0x000e220000008800 */
[----:B------:R-:W-:Y:S01]  /*00e0*/  UMOV UR4, 0x400 ;  /* 0x0000040000047882 */ /* 0x000fe20000000000 */
[----:B------:R-:W-:Y:S01]  /*00f0*/  IADD3 R8, PT, PT, R6, 0xf, RZ ;  /* 0x0000000f06087810 */ /* 0x000fe20007ffe0ff */
[----:B------:R-:W-:Y:S01]  /*0100*/  UIADD3 UR5, UPT, UPT, UR4, 0x400, URZ ;  /* 0x0000040004057890 */ /* 0x000fe2000fffe0ff */
[-CC-:B------:R-:W-:Y:S01]  /*0110*/  IMAD R7, R2, R6.reuse, R3.reuse ;  /* 0x0000000602077224 */ /* 0x180fe200078e0203 */
[----:B------:R-:W-:Y:S01]  /*0120*/  MOV R25, RZ ;  /* 0x000000ff00197202 */ /* 0x000fe20000000f00 */
[----:B------:R-:W-:Y:S01]  /*0130*/  IMAD R18, R5, R6, R3 ;  /* 0x0000000605127224 */ /* 0x000fe200078e0203 */
[----:B------:R-:W-:Y:S01]  /*0140*/  SHF.R.U32.HI R8, RZ, 0x4, R8 ;  /* 0x00000004ff087819 */ /* 0x000fe20000011608 */
[----:B------:R-:W1:Y:S01]  /*0150*/  LDC R0, c[0x0][0x398] ;  /* 0x0000e600ff007b82 */ /* 0x000e620000000800 */
[----:B------:R-:W-:Y:S02]  /*0160*/  IMAD R7, R10, 0x10, R7 ;  /* 0x000000100a077824 */ /* 0x000fe400078e0207 */
[----:B------:R-:W-:-:S05]  /*0170*/  IADD3 R19, PT, PT, -R8, RZ, RZ ;  /* 0x000000ff08137210 */ /* 0x000fca0007ffe1ff */
[----:B------:R-:W2:Y:S01]  /*0180*/  LDC.64 R22, c[0x0][0x380] ;  /* 0x0000e000ff167b82 */ /* 0x000ea20000000a00 */
[----:B0-----:R-:W-:Y:S02]  /*0190*/  ULEA UR5, UR6, UR5, 0x18 ;  /* 0x0000000506057291 */ /* 0x001fe4000f8ec0ff */
[----:B------:R-:W-:-:S04]  /*01a0*/  ULEA UR4, UR6, UR4, 0x18 ;  /* 0x0000000406047291 */ /* 0x000fc8000f8ec0ff */
[----:B------:R-:W-:Y:S02]  /*01b0*/  LEA R17, R3, UR5, 0x2 ;  /* 0x0000000503117c11 */ /* 0x000fe4000f8e10ff */
[----:B------:R-:W-:-:S03]  /*01c0*/  LEA R16, R2, UR4, 0x6 ;  /* 0x0000000402107c11 */ /* 0x000fc6000f8e30ff */
[----:B------:R-:W-:Y:S01]  /*01d0*/  IMAD R21, R2, 0x40, R17 ;  /* 0x0000004002157824 */ /* 0x000fe200078e0211 */
[----:B------:R-:W-:-:S07]  /*01e0*/  LEA R20, R3, R16, 0x2 ;  /* 0x0000001003147211 */ /* 0x000fce00078e10ff */
.L_x_1:
[----:B-1----:R-:W-:Y:S01]  /*01f0*/  MOV R6, R0 ;  /* 0x0000000000067202 */ /* 0x002fe20000000f00 */
[----:B------:R-:W-:Y:S01]  /*0200*/  HFMA2 R29, -RZ, RZ, 0, 0 ;  /* 0x00000000ff1d7431 */ /* 0x000fe200000001ff */
[----:B------:R-:W-:Y:S01]  /*0210*/  MOV R24, RZ ;  /* 0x000000ff00187202 */ /* 0x000fe20000000f00 */
[----:B--2---:R-:W-:Y:S01]  /*0220*/  IMAD.WIDE R8, R18, 0x4, R22 ;  /* 0x0000000412087825 */ /* 0x004fe200078e0216 */
[-C--:B------:R-:W-:Y:S02]  /*0230*/  ISETP.GE.AND P0, PT, R2, R6.reuse, PT ;  /* 0x000000060200720c */ /* 0x080fe40003f06270 */
[-C--:B------:R-:W-:Y:S02]  /*0240*/  ISETP.GE.AND P1, PT, R3, R6.reuse, PT ;  /* 0x000000060300720c */ /* 0x080fe40003f26270 */
[-C--:B------:R-:W-:Y:S02]  /*0250*/  ISETP.GE.U32.OR P0, PT, R4, R6.reuse, P0 ;  /* 0x000000060400720c */ /* 0x080fe40000706470 */
[----:B------:R-:W-:-:S11]  /*0260*/  ISETP.GE.U32.OR P1, PT, R5, R6, P1 ;  /* 0x000000060500720c */ /* 0x000fd60000f26470 */
[----:B------:R-:W0:Y:S02]  /*0270*/  @!P0 LDC.64 R10, c[0x0][0x388] ;  /* 0x0000e200ff0a8b82 */ /* 0x000e240000000a00 */
[----:B------:R-:W2:Y:S01]  /*0280*/  @!P1 LDG.E R29, desc[UR8][R8.64] ;  /* 0x00000008081d9981 */ /* 0x000ea2000c1e1900 */
[----:B0-----:R-:W-:-:S05]  /*0290*/  @!P0 IMAD.WIDE.U32 R10, R7, 0x4, R10 ;  /* 0x00000004070a8825 */ /* 0x001fca00078e000a */
[----:B------:R-:W3:Y:S01]  /*02a0*/  @!P0 LDG.E R24, desc[UR8][R10.64] ;  /* 0x000000080a188981 */ /* 0x000ee2000c1e1900 */
[----:B------:R-:W-:-:S05]  /*02b0*/  VIADD R19, R19, 0x1 ;  /* 0x0000000113137836 */ /* 0x000fca0000000000 */
[----:B------:R-:W-:Y:S02]  /*02c0*/  ISETP.NE.AND P0, PT, R19, RZ, PT ;  /* 0x000000ff1300720c */ /* 0x000fe40003f05270 */
[----:B------:R-:W-:Y:S02]  /*02d0*/  IADD3 R18, PT, PT, R18, 0x10, RZ ;  /* 0x0000001012127810 */ /* 0x000fe40007ffe0ff */
[----:B------:R-:W-:Y:S02]  /*02e0*/  IADD3 R2, PT, PT, R2, 0x10, RZ ;  /* 0x0000001002027810 */ /* 0x000fe40007ffe0ff */
[----:B------:R-:W-:Y:S02]  /*02f0*/  IADD3 R3, PT, PT, R3, 0x10, RZ ;  /* 0x0000001003037810 */ /* 0x000fe40007ffe0ff */
[----:B------:R-:W-:Y:S01]  /*0300*/  LEA R7, R6, R7, 0x4 ;  /* 0x0000000706077211 */ /* 0x000fe200078e20ff */
[----:B--2---:R-:W-:Y:S04]  /*0310*/  STS [R20], R29 ;  /* 0x0000001d14007388 */ /* 0x004fe80000000800 */
[----:B---3--:R-:W-:Y:S01]  /*0320*/  STS [R21], R24 ;  /* 0x0000001815007388 */ /* 0x008fe20000000800 */
[----:B------:R-:W-:Y:S06]  /*0330*/  BAR.SYNC.DEFER_BLOCKING 0x0 ;  /* 0x0000000000007b1d */ /* 0x000fec0000010000 */
[----:B------:R-:W-:Y:S04]  /*0340*/  LDS R26, [R17] ;  /* 0x00000000111a7984 */ /* 0x000fe80000000800 */
[----:B------:R-:W0:Y:S04]  /*0350*/  LDS.128 R12, [R16] ;  /* 0x00000000100c7984 */ /* 0x000e280000000c00 */
[----:B------:R-:W1:Y:S04]  /*0360*/  LDS R28, [R17+0x40] ;  /* 0x00004000111c7984 */ /* 0x000e680000000800 */
[----:B------:R-:W2:Y:S04]  /*0370*/  LDS R27, [R17+0x80] ;  /* 0x00008000111b7984 */ /* 0x000ea80000000800 */
[----:B------:R-:W-:Y:S04]  /*0380*/  LDS.128 R8, [R16+0x10] ;  /* 0x0000100010087984 */ /* 0x000fe80000000c00 */
[----:B------:R-:W-:Y:S01]  /*0390*/  LDS R24, [R17+0x140] ;  /* 0x0001400011187984 */ /* 0x000fe20000000800 */
[----:B0-----:R-:W-:-:S03]  /*03a0*/  FFMA R26, R12, R26, R25 ;  /* 0x0000001a0c1a7223 */ /* 0x001fc60000000019 */
[----:B------:R-:W0:Y:S01]  /*03b0*/  LDS R12, [R17+0xc0] ;  /* 0x0000c000110c7984 */ /* 0x000e220000000800 */
[----:B-1----:R-:W-:-:S03]  /*03c0*/  FFMA R26, R28, R13, R26 ;  /* 0x0000000d1c1a7223 */ /* 0x002fc6000000001a */
[----:B------:R-:W1:Y:S04]  /*03d0*/  LDS R13, [R17+0x100] ;  /* 0x00010000110d7984 */ /* 0x000e680000000800 */
[----:B------:R-:W3:Y:S01]  /*03e0*/  LDS R25, [R17+0x180] ;  /* 0x0001800011197984 */ /* 0x000ee20000000800 */
[----:B--2---:R-:W-:-:S04]  /*03f0*/  FFMA R27, R27, R14, R26 ;  /* 0x0000000e1b1b7223 */ /* 0x004fc8000000001a */
[----:B0-----:R-:W-:Y:S02]  /*0400*/  FFMA R15, R12, R15, R27 ;  /* 0x0000000f0c0f7223 */ /* 0x001fe4000000001b */
[----:B------:R-:W-:Y:S02]  /*0410*/  LDS R27, [R17+0x200] ;  /* 0x00020000111b7984 */ /* 0x000fe40000000800 */
[----:B-1----:R-:W-:Y:S02]  /*0420*/  FFMA R13, R8, R13, R15 ;  /* 0x0000000d080d7223 */ /* 0x002fe4000000000f */
[----:B------:R-:W0:Y:S02]  /*0430*/  LDS R8, [R17+0x1c0] ;  /* 0x0001c00011087984 */ /* 0x000e240000000800 */
[----:B------:R-:W-:Y:S02]  /*0440*/  FFMA R26, R24, R9, R13 ;  /* 0x00000009181a7223 */ /* 0x000fe4000000000d */
[----:B------:R-:W1:Y:S04]  /*0450*/  LDS.128 R12, [R16+0x20] ;  /* 0x00002000100c7984 */ /* 0x000e680000000c00 */
[----:B------:R-:W2:Y:S01]  /*0460*/  LDS R24, [R17+0x240] ;  /* 0x0002400011187984 */ /* 0x000ea20000000800 */
[----:B---3--:R-:W-:-:S03]  /*0470*/  FFMA R9, R25, R10, R26 ;  /* 0x0000000a19097223 */ /* 0x008fc6000000001a */
[----:B------:R-:W3:Y:S01]  /*0480*/  LDS R25, [R17+0x280] ;  /* 0x0002800011197984 */ /* 0x000ee20000000800 */
[----:B0-----:R-:W-:-:S04]  /*0490*/  FFMA R9, R8, R11, R9 ;  /* 0x0000000b08097223 */ /* 0x001fc80000000009 */
[----:B-1----:R-:W-:Y:S02]  /*04a0*/  FFMA R9, R12, R27, R9 ;  /* 0x0000001b0c097223 */ /* 0x002fe40000000009 */
[----:B------:R-:W0:Y:S02]  /*04b0*/  LDS R12, [R17+0x2c0] ;  /* 0x0002c000110c7984 */ /* 0x000e240000000800 */
[----:B--2---:R-:W-:Y:S02]  /*04c0*/  FFMA R24, R24, R13, R9 ;  /* 0x0000000d18187223 */ /* 0x004fe40000000009 */
[----:B------:R-:W-:Y:S04]  /*04d0*/  LDS R13, [R17+0x300] ;  /* 0x00030000110d7984 */ /* 0x000fe80000000800 */
[----:B------:R-:W1:Y:S01]  /*04e0*/  LDS.128 R8, [R16+0x30] ;  /* 0x0000300010087984 */ /* 0x000e620000000c00 */
[----:B---3--:R-:W-:-:S03]  /*04f0*/  FFMA R25, R25, R14, R24 ;  /* 0x0000000e19197223 */ /* 0x008fc60000000018 */
[----:B------:R-:W2:Y:S04]  /*0500*/  LDS R27, [R17+0x340] ;  /* 0x00034000111b7984 */ /* 0x000ea80000000800 */
[----:B------:R-:W3:Y:S04]  /*0510*/  LDS R24, [R17+0x380] ;  /* 0x0003800011187984 */ /* 0x000ee80000000800 */
[----:B------:R-:W4:Y:S01]  /*0520*/  LDS R14, [R17+0x3c0] ;  /* 0x0003c000110e7984 */ /* 0x000f220000000800 */
[----:B0-----:R-:W-:-:S04]  /*0530*/  FFMA R15, R12, R15, R25 ;  /* 0x0000000f0c0f7223 */ /* 0x001fc80000000019 */
[----:B-1----:R-:W-:-:S04]  /*0540*/  FFMA R8, R8, R13, R15 ;  /* 0x0000000d08087223 */ /* 0x002fc8000000000f */
[----:B--2---:R-:W-:-:S04]  /*0550*/  FFMA R9, R27, R9, R8 ;  /* 0x000000091b097223 */ /* 0x004fc80000000008 */
[----:B---3--:R-:W-:-:S04]  /*0560*/  FFMA R9, R24, R10, R9 ;  /* 0x0000000a18097223 */ /* 0x008fc80000000009 */
[----:B----4-:R-:W-:Y:S01]  /*0570*/  FFMA R25, R14, R11, R9 ;  /* 0x0000000b0e197223 */ /* 0x010fe20000000009 */
[----:B------:R-:W-:Y:S06]  /*0580*/  BAR.SYNC.DEFER_BLOCKING 0x0 ;  /* 0x0000000000007b1d */ /* 0x000fec0000010000 */
[----:B------:R-:W-:Y:S05]  /*0590*/  @P0 BRA `(.L_x_1) ;  /* 0xfffffffc00140947 */ /* 0x000fea000383ffff */
.L_x_0:
[----:B------:R-:W-:-:S04]  /*05a0*/  VIMNMX R3, PT, PT, R5, R4, !PT ;  /* 0x0000000405037248 */ /* 0x000fc80007fe0100 */
[----:B------:R-:W-:-:S13]  /*05b0*/  ISETP.GE.AND P0, PT, R3, R6, PT ;  /* 0x000000060300720c */ /* 0x000fda0003f06270 */
[----:B------:R-:W-:Y:S05]  /*05c0*/  @P0 EXIT ;  /* 0x000000000000094d */ /* 0x000fea0003800000 */
[----:B------:R-:W0:Y:S01]  /*05d0*/  LDC.64 R2, c[0x0][0x390] ;  /* 0x0000e400ff027b82 */ /* 0x000e220000000a00 */
[----:B------:R-:W-:-:S04]  /*05e0*/  IMAD R5, R5, R6, R4 ;  /* 0x0000000605057224 */ /* 0x000fc800078e0204 */
[----:B0-----:R-:W-:-:S05]  /*05f0*/  IMAD.WIDE.U32 R2, R5, 0x4, R2 ;  /* 0x0000000405027825 */ /* 0x001fca00078e0002 */
[----:B------:R-:W-:Y:S01]  /*0600*/  STG.E desc[UR8][R2.64], R25 ;  /* 0x0000001902007986 */ /* 0x000fe2000c101908 */
[----:B------:R-:W-:Y:S05]  /*0610*/  EXIT ;  /* 0x000000000000794d */ /* 0x000fea0003800000 */
.L_x_2:
[----:B------:R-:W-:-:S00]  /*0620*/  BRA `(.L_x_2) ;  /* 0xfffffffc00fc7947 */ /* 0x000fc0000383ffff */
[----:B------:R-:W-:-:S00]  /*0630*/  NOP ;  /* 0x0000000000007918 */ /* 0x000fc00000000000 */
        /* <DEDUP_REMOVED lines=12> */
.L_x_11:


//--------------------- .text._Z19matmul_tiled_kernelPKfS0_Pfi --------------------------
	.section	.text._Z19matmul_tiled_kernelPKfS0_Pfi,"ax",@progbits
	.align	128
        .global         _Z19matmul_tiled_kernelPKfS0_Pfi
        .type           _Z19matmul_tiled_kernelPKfS0_Pfi,@function
        .size           _Z19matmul_tiled_kernelPKfS0_Pfi,(.L_x_12 - _Z19matmul_tiled_kernelPKfS0_Pfi)
        .other          _Z19matmul_tiled_kernelPKfS0_Pfi,@"STO_CUDA_ENTRY STV_DEFAULT"
_Z19matmul_tiled_kernelPKfS0_Pfi:
.text._Z19matmul_tiled_kernelPKfS0_Pfi:
        /* <DEDUP_REMOVED lines=31> */
.L_x_4:
        /* <DEDUP_REMOVED lines=59> */
.L_x_3:
        /* <DEDUP_REMOVED lines=8> */
.L_x_5:
        /* <DEDUP_REMOVED lines=14> */
.L_x_12:


//--------------------- .text._Z19matmul_naive_kernelPKfS0_Pfi --------------------------
	.section	.text._Z19matmul_naive_kernelPKfS0_Pfi,"ax",@progbits
	.align	128
        .global         _Z19matmul_naive_kernelPKfS0_Pfi
        .type           _Z19matmul_naive_kernelPKfS0_Pfi,@function
        .size           _Z19matmul_naive_kernelPKfS0_Pfi,(.L_x_13 - _Z19matmul_naive_kernelPKfS0_Pfi)
        .other          _Z19matmul_naive_kernelPKfS0_Pfi,@"STO_CUDA_ENTRY STV_DEFAULT"
_Z19matmul_naive_kernelPKfS0_Pfi:
.text._Z19matmul_naive_kernelPKfS0_Pfi:
[----:B------:R-:W-:Y:S01]  /*0000*/  LDC R1, c[0x0][0x37c] ;  /* 0x0000df00ff017b82 */ /* 0x000fe20000000800 */
[----:B------:R-:W0:Y:S07]  /*0010*/  S2R R0, SR_TID.Y ;  /* 0x0000000000007919 */ /* 0x000e2e0000002200 */
[----:B------:R-:W0:Y:S01]  /*0020*/  S2UR UR4, SR_CTAID.Y ;  /* 0x00000000000479c3 */ /* 0x000e220000002600 */
[----:B------:R-:W1:Y:S01]  /*0030*/  LDCU UR20, c[0x0][0x398] ;  /* 0x00007300ff1477ac */ /* 0x000e620008000800 */
[----:B------:R-:W2:Y:S06]  /*0040*/  S2R R3, SR_TID.X ;  /* 0x0000000000037919 */ /* 0x000eac0000002100 */
[----:B------:R-:W0:Y:S08]  /*0050*/  LDC R13, c[0x0][0x364] ;  /* 0x0000d900ff0d7b82 */ /* 0x000e300000000800 */
[----:B------:R-:W2:Y:S08]  /*0060*/  S2UR UR5, SR_CTAID.X ;  /* 0x00000000000579c3 */ /* 0x000eb00000002500 */
[----:B------:R-:W2:Y:S01]  /*0070*/  LDC R2, c[0x0][0x360] ;  /* 0x0000d800ff027b82 */ /* 0x000ea20000000800 */
[----:B0-----:R-:W-:-:S02]  /*0080*/  IMAD R13, R13, UR4, R0 ;  /* 0x000000040d0d7c24 */ /* 0x001fc4000f8e0200 */
[----:B--2---:R-:W-:-:S05]  /*0090*/  IMAD R0, R2, UR5, R3 ;  /* 0x0000000502007c24 */ /* 0x004fca000f8e0203 */
[----:B------:R-:W-:-:S04]  /*00a0*/  VIMNMX R2, PT, PT, R13, R0, !PT ;  /* 0x000000000d027248 */ /* 0x000fc80007fe0100 */
[----:B-1----:R-:W-:-:S13]  /*00b0*/  ISETP.GE.AND P0, PT, R2, UR20, PT ;  /* 0x0000001402007c0c */ /* 0x002fda000bf06270 */
[----:B------:R-:W-:Y:S05]  /*00c0*/  @P0 EXIT ;  /* 0x000000000000094d */ /* 0x000fea0003800000 */
[----:B------:R-:W-:Y:S01]  /*00d0*/  UISETP.GE.U32.AND UP0, UPT, UR20, 0x8, UPT ;  /* 0x000000081400788c */ /* 0x000fe2000bf06070 */
[----:B------:R-:W-:Y:S02]  /*00e0*/  HFMA2 R12, -RZ, RZ, 0, 0 ;  /* 0x00000000ff0c7431 */ /* 0x000fe400000001ff */
[----:B------:R-:W-:Y:S01]  /*00f0*/  IMAD R13, R13, UR20, RZ ;  /* 0x000000140d0d7c24 */ /* 0x000fe2000f8e02ff */
[----:B------:R-:W-:Y:S01]  /*0100*/  UMOV UR4, URZ ;  /* 0x000000ff00047c82 */ /* 0x000fe20008000000 */
[----:B------:R-:W0:Y:S04]  /*0110*/  LDCU.64 UR18, c[0x0][0x358] ;  /* 0x00006b00ff1277ac */ /* 0x000e280008000a00 */
[----:B------:R-:W-:Y:S05]  /*0120*/  BRA.U !UP0, `(.L_x_6) ;  /* 0x0000000508047547 */ /* 0x000fea000b800000 */
[----:B------:R-:W1:Y:S01]  /*0130*/  LDCU.128 UR24, c[0x0][0x380] ;  /* 0x00007000ff1877ac */ /* 0x000e620008000c00 */
[----:B------:R-:W-:Y:S02]  /*0140*/  MOV R12, RZ ;  /* 0x000000ff000c7202 */ /* 0x000fe40000000f00 */
[----:B------:R-:W-:Y:S01]  /*0150*/  MOV R14, R0 ;  /* 0x00000000000e7202 */ /* 0x000fe20000000f00 */
[----:B------:R-:W-:-:S04]  /*0160*/  ULOP3.LUT UR4, UR20, 0x7ffffff8, URZ, 0xc0, !UPT ;  /* 0x7ffffff814047892 */ /* 0x000fc8000f8ec0ff */
[----:B------:R-:W-:Y:S01]  /*0170*/  UIADD3 UR5, UPT, UPT, -UR4, URZ, URZ ;  /* 0x000000ff04057290 */ /* 0x000fe2000fffe1ff */
[----:B-1----:R-:W-:Y:S01]  /*0180*/  MOV R2, UR24 ;  /* 0x0000001800027c02 */ /* 0x002fe20008000f00 */
[----:B------:R-:W-:Y:S01]  /*0190*/  UIMAD.WIDE UR6, UR20, 0x8, UR26 ;  /* 0x00000008140678a5 */ /* 0x000fe2000f8e021a */
[----:B------:R-:W-:Y:S01]  /*01a0*/  MOV R3, UR25 ;  /* 0x0000001900037c02 */ /* 0x000fe20008000f00 */
[----:B------:R-:W-:Y:S02]  /*01b0*/  UIMAD.WIDE UR8, UR20, 0xc, UR26 ;  /* 0x0000000c140878a5 */ /* 0x000fe4000f8e021a */
[----:B------:R-:W-:Y:S01]  /*01c0*/  UIMAD.WIDE UR10, UR20, 0x10, UR26 ;  /* 0x00000010140a78a5 */ /* 0x000fe2000f8e021a */
[----:B------:R-:W-:Y:S01]  /*01d0*/  IMAD.WIDE.U32 R2, R13, 0x4, R2 ;  /* 0x000000040d027825 */ /* 0x000fe200078e0002 */
[----:B------:R-:W-:Y:S02]  /*01e0*/  UIMAD.WIDE UR12, UR20, 0x14, UR26 ;  /* 0x00000014140c78a5 */ /* 0x000fe4000f8e021a */
[----:B------:R-:W-:Y:S01]  /*01f0*/  UIMAD.WIDE UR14, UR20, 0x18, UR26 ;  /* 0x00000018140e78a5 */ /* 0x000fe2000f8e021a */
[----:B------:R-:W-:Y:S01]  /*0200*/  IADD3 R2, P0, PT, R2, 0x10, RZ ;  /* 0x0000001002027810 */ /* 0x000fe20007f1e0ff */
[----:B------:R-:W-:-:S03]  /*0210*/  UIMAD.WIDE UR16, UR20, 0x1c, UR26 ;  /* 0x0000001c141078a5 */ /* 0x000fc6000f8e021a */
[----:B------:R-:W-:-:S09]  /*0220*/  IADD3.X R3, PT, PT, RZ, R3, RZ, P0, !PT ;  /* 0x00000003ff037210 */ /* 0x000fd200007fe4ff */
.L_x_7:
[----:B------:R-:W-:Y:S01]  /*0230*/  UIMAD.WIDE UR22, UR20, 0x4, UR26 ;  /* 0x00000004141678a5 */ /* 0x000fe2000f8e021a */
[----:B------:R-:W-:Y:S02]  /*0240*/  IMAD.MOV.U32 R23, RZ, RZ, 0x4 ;  /* 0x00000004ff177424 */ /* 0x000fe400078e00ff */
[----:B------:R-:W-:Y:S01]  /*0250*/  HFMA2 R11, -RZ, RZ, 0, 2.384185791015625e-07 ;  /* 0x00000004ff0b7431 */ /* 0x000fe200000001ff */
[----:B------:R-:W-:Y:S01]  /*0260*/  MOV R25, 0x4 ;  /* 0x0000000400197802 */ /* 0x000fe20000000f00 */
[----:B0-----:R-:W2:Y:S01]  /*0270*/  LDG.E R21, desc[UR18][R2.64+-0x10] ;  /* 0xfffff01202157981 */ /* 0x001ea2000c1e1900 */
[C---:B------:R-:W-:Y:S01]  /*0280*/  IMAD.WIDE R22, R14.reuse, R23, UR26 ;  /* 0x0000001a0e167e25 */ /* 0x040fe2000f8e0217 */
[----:B------:R-:W-:Y:S02]  /*0290*/  MOV R8, UR22 ;  /* 0x0000001600087c02 */ /* 0x000fe40008000f00 */
[----:B------:R-:W-:Y:S01]  /*02a0*/  MOV R9, UR23 ;  /* 0x0000001700097c02 */ /* 0x000fe20008000f00 */
[----:B------:R-:W3:Y:S02]  /*02b0*/  LDG.E R19, desc[UR18][R2.64+-0xc] ;  /* 0xfffff41202137981 */ /* 0x000ee4000c1e1900 */
[----:B------:R-:W-:-:S02]  /*02c0*/  IMAD.WIDE R8, R14, 0x4, R8 ;  /* 0x000000040e087825 */ /* 0x000fc400078e0208 */
[----:B------:R-:W2:Y:S01]  /*02d0*/  LDG.E R22, desc[UR18][R22.64] ;  /* 0x0000001216167981 */ /* 0x000ea2000c1e1900 */
[----:B------:R-:W-:Y:S01]  /*02e0*/  MOV R5, 0x4 ;  /* 0x0000000400057802 */ /* 0x000fe20000000f00 */
[C---:B------:R-:W-:Y:S02]  /*02f0*/  IMAD.WIDE R24, R14.reuse, R25, UR6 ;  /* 0x000000060e187e25 */ /* 0x040fe4000f8e0219 */
[----:B------:R0:W3:Y:S02]  /*0300*/  LDG.E R20, desc[UR18][R8.64] ;  /* 0x0000001208147981 */ /* 0x0000e4000c1e1900 */
[----:B------:R-:W-:Y:S02]  /*0310*/  IMAD.WIDE R10, R14, R11, UR8 ;  /* 0x000000080e0a7e25 */ /* 0x000fe4000f8e020b */
[----:B------:R-:W4:Y:S04]  /*0320*/  LDG.E R18, desc[UR18][R24.64] ;  /* 0x0000001218127981 */ /* 0x000f28000c1e1900 */
[----:B------:R-:W4:Y:S01]  /*0330*/  LDG.E R17, desc[UR18][R2.64+-0x8] ;  /* 0xfffff81202117981 */ /* 0x000f22000c1e1900 */
[----:B0-----:R-:W-:-:S02]  /*0340*/  HFMA2 R9, -RZ, RZ, 0, 2.384185791015625e-07 ;  /* 0x00000004ff097431 */ /* 0x001fc400000001ff */
[----:B------:R-:W-:Y:S01]  /*0350*/  IMAD.MOV.U32 R7, RZ, RZ, 0x4 ;  /* 0x00000004ff077424 */ /* 0x000fe200078e00ff */
[----:B------:R0:W5:Y:S01]  /*0360*/  LDG.E R16, desc[UR18][R10.64] ;  /* 0x000000120a107981 */ /* 0x000162000c1e1900 */
[----:B------:R-:W-:-:S03]  /*0370*/  IMAD.WIDE R4, R14, R5, UR10 ;  /* 0x0000000a0e047e25 */ /* 0x000fc6000f8e0205 */
[----:B------:R-:W5:Y:S01]  /*0380*/  LDG.E R15, desc[UR18][R2.64+-0x4] ;  /* 0xfffffc12020f7981 */ /* 0x000f62000c1e1900 */
[C---:B------:R-:W-:Y:S01]  /*0390*/  IMAD.WIDE R6, R14.reuse, R7, UR12 ;  /* 0x0000000c0e067e25 */ /* 0x040fe2000f8e0207 */
[----:B------:R-:W-:Y:S02]  /*03a0*/  MOV R27, 0x4 ;  /* 0x00000004001b7802 */ /* 0x000fe40000000f00 */
[----:B------:R1:W5:Y:S01]  /*03b0*/  LDG.E R4, desc[UR18][R4.64] ;  /* 0x0000001204047981 */ /* 0x000362000c1e1900 */
[----:B------:R-:W-:-:S03]  /*03c0*/  IMAD.WIDE R8, R14, R9, UR14 ;  /* 0x0000000e0e087e25 */ /* 0x000fc6000f8e0209 */
[----:B------:R-:W5:Y:S01]  /*03d0*/  LDG.E R23, desc[UR18][R2.64] ;  /* 0x0000001202177981 */ /* 0x000f62000c1e1900 */
[----:B0-----:R-:W-:-:S03]  /*03e0*/  IMAD.WIDE R10, R14, R27, UR16 ;  /* 0x000000100e0a7e25 */ /* 0x001fc6000f8e021b */
[----:B------:R-:W5:Y:S04]  /*03f0*/  LDG.E R7, desc[UR18][R6.64] ;  /* 0x0000001206077981 */ /* 0x000f68000c1e1900 */
[----:B------:R-:W5:Y:S04]  /*0400*/  LDG.E R24, desc[UR18][R2.64+0x4] ;  /* 0x0000041202187981 */ /* 0x000f68000c1e1900 */
[----:B------:R-:W5:Y:S04]  /*0410*/  LDG.E R8, desc[UR18][R8.64] ;  /* 0x0000001208087981 */ /* 0x000f68000c1e1900 */
[----:B------:R-:W5:Y:S04]  /*0420*/  LDG.E R25, desc[UR18][R2.64+0x8] ;  /* 0x0000081202197981 */ /* 0x000f68000c1e1900 */
[----:B------:R-:W5:Y:S04]  /*0430*/  LDG.E R10, desc[UR18][R10.64] ;  /* 0x000000120a0a7981 */ /* 0x000f68000c1e1900 */
[----:B------:R0:W5:Y:S01]  /*0440*/  LDG.E R27, desc[UR18][R2.64+0xc] ;  /* 0x00000c12021b7981 */ /* 0x000162000c1e1900 */
[----:B------:R-:W-:-:S04]  /*0450*/  UIADD3 UR5, UPT, UPT, UR5, 0x8, URZ ;  /* 0x0000000805057890 */ /* 0x000fc8000fffe0ff */
[----:B------:R-:W-:Y:S01]  /*0460*/  UISETP.NE.AND UP0, UPT, UR5, URZ, UPT ;  /* 0x000000ff0500728c */ /* 0x000fe2000bf05270 */
[----:B-1----:R-:W-:Y:S02]  /*0470*/  MOV R5, UR20 ;  /* 0x0000001400057c02 */ /* 0x002fe40008000f00 */
[----:B0-----:R-:W-:Y:S02]  /*0480*/  IADD3 R2, P0, PT, R2, 0x20, RZ ;  /* 0x0000002002027810 */ /* 0x001fe40007f1e0ff */
[----:B------:R-:W-:Y:S02]  /*0490*/  LEA R14, R5, R14, 0x3 ;  /* 0x0000000e050e7211 */ /* 0x000fe400078e18ff */
[----:B------:R-:W-:Y:S01]  /*04a0*/  IADD3.X R3, PT, PT, RZ, R3, RZ, P0, !PT ;  /* 0x00000003ff037210 */ /* 0x000fe200007fe4ff */
[----:B--2---:R-:W-:-:S04]  /*04b0*/  FFMA R22, R21, R22, R12 ;  /* 0x0000001615167223 */ /* 0x004fc8000000000c */
[----:B---3--:R-:W-:-:S04]  /*04c0*/  FFMA R20, R19, R20, R22 ;  /* 0x0000001413147223 */ /* 0x008fc80000000016 */
[----:B----4-:R-:W-:-:S04]  /*04d0*/  FFMA R18, R17, R18, R20 ;  /* 0x0000001211127223 */ /* 0x010fc80000000014 */
[----:B-----5:R-:W-:-:S04]  /*04e0*/  FFMA R16, R15, R16, R18 ;  /* 0x000000100f107223 */ /* 0x020fc80000000012 */
[----:B------:R-:W-:-:S04]  /*04f0*/  FFMA R23, R23, R4, R16 ;  /* 0x0000000417177223 */ /* 0x000fc80000000010 */
[----:B------:R-:W-:-:S04]  /*0500*/  FFMA R24, R24, R7, R23 ;  /* 0x0000000718187223 */ /* 0x000fc80000000017 */
[----:B------:R-:W-:-:S04]  /*0510*/  FFMA R8, R25, R8, R24 ;  /* 0x0000000819087223 */ /* 0x000fc80000000018 */
[----:B------:R-:W-:Y:S01]  /*0520*/  FFMA R12, R27, R10, R8 ;  /* 0x0000000a1b0c7223 */ /* 0x000fe20000000008 */
[----:B------:R-:W-:Y:S06]  /*0530*/  BRA.U UP0, `(.L_x_7) ;  /* 0xfffffffd003c7547 */ /* 0x000fec000b83ffff */
.L_x_6:
[----:B------:R-:W-:-:S04]  /*0540*/  ULOP3.LUT UR6, UR20, 0x7, URZ, 0xc0, !UPT ;  /* 0x0000000714067892 */ /* 0x000fc8000f8ec0ff */
[----:B------:R-:W-:-:S09]  /*0550*/  UISETP.NE.AND UP0, UPT, UR6, URZ, UPT ;  /* 0x000000ff0600728c */ /* 0x000fd2000bf05270 */
[----:B------:R-:W-:Y:S05]  /*0560*/  BRA.U !UP0, `(.L_x_8) ;  /* 0x0000000508387547 */ /* 0x000fea000b800000 */
[----:B------:R-:W-:Y:S02]  /*0570*/  UISETP.GE.U32.AND UP0, UPT, UR6, 0x4, UPT ;  /* 0x000000040600788c */ /* 0x000fe4000bf06070 */
[----:B------:R-:W-:-:S04]  /*0580*/  ULOP3.LUT UR5, UR20, 0x3, URZ, 0xc0, !UPT ;  /* 0x0000000314057892 */ /* 0x000fc8000f8ec0ff */
[----:B------:R-:W-:-:S03]  /*0590*/  UISETP.NE.AND UP1, UPT, UR5, URZ, UPT ;  /* 0x000000ff0500728c */ /* 0x000fc6000bf25270 */
[----:B------:R-:W-:Y:S08]  /*05a0*/  BRA.U !UP0, `(.L_x_9) ;  /* 0x00000001087c7547 */ /* 0x000ff0000b800000 */
[----:B------:R-:W1:Y:S01]  /*05b0*/  LDC.64 R6, c[0x0][0x388] ;  /* 0x0000e200ff067b82 */ /* 0x000e620000000a00 */
[----:B------:R-:W2:Y:S01]  /*05c0*/  LDCU.64 UR6, c[0x0][0x380] ;  /* 0x00007000ff0677ac */ /* 0x000ea20008000a00 */
[----:B------:R-:W-:Y:S01]  /*05d0*/  IMAD.U32 R9, RZ, RZ, UR4 ;  /* 0x00000004ff097e24 */ /* 0x000fe2000f8e00ff */
[C---:B------:R-:W-:Y:S02]  /*05e0*/  IADD3 R3, PT, PT, R13.reuse, UR4, RZ ;  /* 0x000000040d037c10 */ /* 0x040fe4000fffe0ff */
[----:B------:R-:W-:Y:S01]  /*05f0*/  IADD3 R10, P0, PT, R13, UR4, RZ ;  /* 0x000000040d0a7c10 */ /* 0x000fe2000ff1e0ff */
[----:B------:R-:W-:Y:S01]  /*0600*/  IMAD R9, R9, UR20, R0 ;  /* 0x0000001409097c24 */ /* 0x000fe2000f8e0200 */
[----:B------:R-:W-:Y:S01]  /*0610*/  MOV R11, UR20 ;  /* 0x00000014000b7c02 */ /* 0x000fe20008000f00 */
[----:B------:R-:W3:Y:S01]  /*0620*/  LDC.64 R4, c[0x0][0x380] ;  /* 0x0000e000ff047b82 */ /* 0x000ee20000000a00 */
[----:B------:R-:W-:Y:S01]  /*0630*/  MOV R15, UR20 ;  /* 0x00000014000f7c02 */ /* 0x000fe20008000f00 */
[----:B-1----:R-:W-:Y:S01]  /*0640*/  IMAD.WIDE R6, R9, 0x4, R6 ;  /* 0x0000000409067825 */ /* 0x002fe200078e0206 */
[----:B------:R-:W-:-:S05]  /*0650*/  MOV R9, UR20 ;  /* 0x0000001400097c02 */ /* 0x000fca0008000f00 */
[----:B------:R-:W-:Y:S02]  /*0660*/  IMAD.WIDE R8, R9, 0x4, R6 ;  /* 0x0000000409087825 */ /* 0x000fe400078e0206 */
[----:B0-----:R-:W4:Y:S02]  /*0670*/  LDG.E R6, desc[UR18][R6.64] ;  /* 0x0000001206067981 */ /* 0x001f24000c1e1900 */
[----:B---3--:R-:W-:Y:S01]  /*0680*/  IMAD.WIDE.U32 R4, R3, 0x4, R4 ;  /* 0x0000000403047825 */ /* 0x008fe200078e0004 */
[----:B------:R-:W-:Y:S01]  /*0690*/  IADD3.X R3, PT, PT, RZ, RZ, RZ, P0, !PT ;  /* 0x000000ffff037210 */ /* 0x000fe200007fe4ff */
[----:B------:R-:W3:Y:S01]  /*06a0*/  LDG.E R17, desc[UR18][R8.64] ;  /* 0x0000001208117981 */ /* 0x000ee2000c1e1900 */
[----:B--2---:R-:W-:-:S03]  /*06b0*/  LEA R2, P0, R10, UR6, 0x2 ;  /* 0x000000060a027c11 */ /* 0x004fc6000f8010ff */
[----:B------:R-:W4:Y:S01]  /*06c0*/  LDG.E R5, desc[UR18][R4.64] ;  /* 0x0000001204057981 */ /* 0x000f22000c1e1900 */
[----:B------:R-:W-:Y:S01]  /*06d0*/  LEA.HI.X R3, R10, UR7, R3, 0x2, P0 ;  /* 0x000000070a037c11 */ /* 0x000fe200080f1403 */
[----:B------:R-:W-:-:S04]  /*06e0*/  IMAD.WIDE R10, R11, 0x4, R8 ;  /* 0x000000040b0a7825 */ /* 0x000fc800078e0208 */
[----:B------:R-:W3:Y:S01]  /*06f0*/  LDG.E R16, desc[UR18][R2.64+0x4] ;  /* 0x0000041202107981 */ /* 0x000ee2000c1e1900 */
[----:B------:R-:W-:-:S03]  /*0700*/  IMAD.WIDE R14, R15, 0x4, R10 ;  /* 0x000000040f0e7825 */ /* 0x000fc600078e020a */
[----:B------:R-:W2:Y:S04]  /*0710*/  LDG.E R19, desc[UR18][R10.64] ;  /* 0x000000120a137981 */ /* 0x000ea8000c1e1900 */
[----:B------:R-:W2:Y:S04]  /*0720*/  LDG.E R18, desc[UR18][R2.64+0x8] ;  /* 0x0000081202127981 */ /* 0x000ea8000c1e1900 */
[----:B------:R-:W5:Y:S04]  /*0730*/  LDG.E R20, desc[UR18][R2.64+0xc] ;  /* 0x00000c1202147981 */ /* 0x000f68000c1e1900 */
[----:B------:R-:W5:Y:S01]  /*0740*/  LDG.E R14, desc[UR18][R14.64] ;  /* 0x000000120e0e7981 */ /* 0x000f62000c1e1900 */
[----:B------:R-:W-:Y:S01]  /*0750*/  UIADD3 UR4, UPT, UPT, UR4, 0x4, URZ ;  /* 0x0000000404047890 */ /* 0x000fe2000fffe0ff */
[----:B----4-:R-:W-:-:S04]  /*0760*/  FFMA R5, R5, R6, R12 ;  /* 0x0000000605057223 */ /* 0x010fc8000000000c */
[----:B---3--:R-:W-:-:S04]  /*0770*/  FFMA R5, R16, R17, R5 ;  /* 0x0000001110057223 */ /* 0x008fc80000000005 */
[----:B--2---:R-:W-:-:S04]  /*0780*/  FFMA R5, R18, R19, R5 ;  /* 0x0000001312057223 */ /* 0x004fc80000000005 */
[----:B-----5:R-:W-:-:S07]  /*0790*/  FFMA R12, R20, R14, R5 ;  /* 0x0000000e140c7223 */ /* 0x020fce0000000005 */
.L_x_9:
[----:B------:R-:W-:Y:S05]  /*07a0*/  BRA.U !UP1, `(.L_x_8) ;  /* 0x0000000109a87547 */ /* 0x000fea000b800000 */
[----:B------:R-:W-:Y:S01]  /*07b0*/  UISETP.NE.AND UP0, UPT, UR5, 0x1, UPT ;  /* 0x000000010500788c */ /* 0x000fe2000bf05270 */
[----:B------:R-:W-:Y:S01]  /*07c0*/  MOV R7, UR4 ;  /* 0x0000000400077c02 */ /* 0x000fe20008000f00 */
[----:B------:R-:W-:Y:S02]  /*07d0*/  ULOP3.LUT UR5, UR20, 0x1, URZ, 0xc0, !UPT ;  /* 0x0000000114057892 */ /* 0x000fe4000f8ec0ff */
[----:B------:R-:W-:Y:S02]  /*07e0*/  MOV R15, UR20 ;  /* 0x00000014000f7c02 */ /* 0x000fe40008000f00 */
[----:B------:R-:W-:Y:S01]  /*07f0*/  UISETP.NE.U32.AND UP1, UPT, UR5, 0x1, UPT ;  /* 0x000000010500788c */ /* 0x000fe2000bf25070 */
[----:B------:R-:W-:-:S04]  /*0800*/  PLOP3.LUT P1, PT, PT, PT, UP0, 0x80, 0x8 ;  /* 0x000000000008781c */ /* 0x000fc80003f2f008 */
[----:B------:R-:W1:Y:S01]  /*0810*/  @UP0 LDCU.128 UR8, c[0x0][0x380] ;  /* 0x00007000ff0807ac */ /* 0x000e620008000c00 */
[----:B------:R-:W-:Y:S01]  /*0820*/  PLOP3.LUT P0, PT, PT, PT, UP1, 0x80, 0x8 ;  /* 0x000000000008781c */ /* 0x000fe20003f0f018 */
[----:B------:R-:W2:Y:S04]  /*0830*/  @UP0 LDCU.64 UR6, c[0x0][0x380] ;  /* 0x00007000ff0607ac */ /* 0x000ea80008000a00 */
[----:B------:R-:W3:Y:S03]  /*0840*/  @!UP1 LDCU.128 UR12, c[0x0][0x380] ;  /* 0x00007000ff0c97ac */ /* 0x000ee60008000c00 */
[C---:B------:R-:W-:Y:S02]  /*0850*/  @P1 IADD3 R3, PT, PT, R13.reuse, UR4, RZ ;  /* 0x000000040d031c10 */ /* 0x040fe4000fffe0ff */
[----:B------:R-:W-:Y:S01]  /*0860*/  @P1 IADD3 R6, P2, PT, R13, UR4, RZ ;  /* 0x000000040d061c10 */ /* 0x000fe2000ff5e0ff */
[----:B------:R-:W-:Y:S01]  /*0870*/  @UP0 UIADD3 UR4, UPT, UPT, UR4, 0x2, URZ ;  /* 0x0000000204040890 */ /* 0x000fe2000fffe0ff */
[----:B-1----:R-:W-:Y:S01]  /*0880*/  MOV R11, UR9 ;  /* 0x00000009000b7c02 */ /* 0x002fe20008000f00 */
[----:B------:R-:W-:Y:S01]  /*0890*/  IMAD.U32 R10, RZ, RZ, UR8 ;  /* 0x00000008ff0a7e24 */ /* 0x000fe2000f8e00ff */
[----:B------:R-:W-:-:S02]  /*08a0*/  MOV R4, UR10 ;  /* 0x0000000a00047c02 */ /* 0x000fc40008000f00 */
[----:B------:R-:W-:Y:S01]  /*08b0*/  MOV R5, UR11 ;  /* 0x0000000b00057c02 */ /* 0x000fe20008000f00 */
[----:B------:R-:W-:-:S04]  /*08c0*/  @P1 IMAD.WIDE.U32 R10, R3, 0x4, R10 ;  /* 0x00000004030a1825 */ /* 0x000fc800078e000a */
[----:B------:R-:W-:Y:S01]  /*08d0*/  @P1 IMAD R3, R7, UR20, R0 ;  /* 0x0000001407031c24 */ /* 0x000fe2000f8e0200 */
[----:B------:R-:W-:Y:S01]  /*08e0*/  @P1 IADD3.X R7, PT, PT, RZ, RZ, RZ, P2, !PT ;  /* 0x000000ffff071210 */ /* 0x000fe200017fe4ff */
[----:B------:R-:W-:Y:S01]  /*08f0*/  IMAD.U32 R19, RZ, RZ, UR4 ;  /* 0x00000004ff137e24 */ /* 0x000fe2000f8e00ff */
[C---:B--2---:R-:W-:Y:S01]  /*0900*/  @P1 LEA R2, P2, R6.reuse, UR6, 0x2 ;  /* 0x0000000606021c11 */ /* 0x044fe2000f8410ff */
[----:B------:R-:W-:Y:S01]  /*0910*/  @P1 IMAD.WIDE R4, R3, 0x4, R4 ;  /* 0x0000000403041825 */ /* 0x000fe200078e0204 */
[----:B------:R-:W-:Y:S01]  /*0920*/  @!P0 IADD3 R17, PT, PT, R13, UR4, RZ ;  /* 0x000000040d118c10 */ /* 0x000fe2000fffe0ff */
[----:B0-----:R-:W2:Y:S01]  /*0930*/  @P1 LDG.E R11, desc[UR18][R10.64] ;  /* 0x000000120a0b1981 */ /* 0x001ea2000c1e1900 */
[----:B------:R-:W-:Y:S01]  /*0940*/  @P1 LEA.HI.X R3, R6, UR7, R7, 0x2, P2 ;  /* 0x0000000706031c11 */ /* 0x000fe200090f1407 */
[----:B------:R-:W-:Y:S01]  /*0950*/  @!P0 IMAD R19, R19, UR20, R0 ;  /* 0x0000001413138c24 */ /* 0x000fe2000f8e0200 */
[----:B---3--:R-:W-:Y:S01]  /*0960*/  MOV R6, UR12 ;  /* 0x0000000c00067c02 */ /* 0x008fe20008000f00 */
[----:B------:R-:W-:Y:S01]  /*0970*/  @P1 IMAD.WIDE R14, R15, 0x4, R4 ;  /* 0x000000040f0e1825 */ /* 0x000fe200078e0204 */
[----:B------:R-:W-:Y:S01]  /*0980*/  MOV R7, UR13 ;  /* 0x0000000d00077c02 */ /* 0x000fe20008000f00 */
[----:B------:R-:W2:Y:S01]  /*0990*/  @P1 LDG.E R4, desc[UR18][R4.64] ;  /* 0x0000001204041981 */ /* 0x000ea2000c1e1900 */
[----:B------:R-:W-:-:S02]  /*09a0*/  MOV R8, UR14 ;  /* 0x0000000e00087c02 */ /* 0x000fc40008000f00 */
[----:B------:R-:W-:Y:S01]  /*09b0*/  MOV R9, UR15 ;  /* 0x0000000f00097c02 */ /* 0x000fe20008000f00 */
[----:B------:R-:W-:Y:S01]  /*09c0*/  @!P0 IMAD.WIDE.U32 R6, R17, 0x4, R6 ;  /* 0x0000000411068825 */ /* 0x000fe200078e0006 */
[----:B------:R-:W3:Y:S03]  /*09d0*/  @P1 LDG.E R14, desc[UR18][R14.64] ;  /* 0x000000120e0e1981 */ /* 0x000ee6000c1e1900 */
[----:B------:R-:W-:Y:S01]  /*09e0*/  @!P0 IMAD.WIDE R8, R19, 0x4, R8 ;  /* 0x0000000413088825 */ /* 0x000fe200078e0208 */
[----:B------:R-:W3:Y:S04]  /*09f0*/  @P1 LDG.E R2, desc[UR18][R2.64+0x4] ;  /* 0x0000041202021981 */ /* 0x000ee8000c1e1900 */
[----:B------:R-:W4:Y:S04]  /*0a00*/  @!P0 LDG.E R7, desc[UR18][R6.64] ;  /* 0x0000001206078981 */ /* 0x000f28000c1e1900 */
[----:B------:R-:W4:Y:S01]  /*0a10*/  @!P0 LDG.E R8, desc[UR18][R8.64] ;  /* 0x0000001208088981 */ /* 0x000f22000c1e1900 */
[----:B--2---:R-:W-:-:S04]  /*0a20*/  @P1 FFMA R11, R11, R4, R12 ;  /* 0x000000040b0b1223 */ /* 0x004fc8000000000c */
[----:B---3--:R-:W-:-:S04]  /*0a30*/  @P1 FFMA R12, R2, R14, R11 ;  /* 0x0000000e020c1223 */ /* 0x008fc8000000000b */
[----:B----4-:R-:W-:-:S07]  /*0a40*/  @!P0 FFMA R12, R7, R8, R12 ;  /* 0x00000008070c8223 */ /* 0x010fce000000000c */
.L_x_8:
[----:B------:R-:W1:Y:S01]  /*0a50*/  LDC.64 R2, c[0x0][0x390] ;  /* 0x0000e400ff027b82 */ /* 0x000e620000000a00 */
[----:B------:R-:W-:-:S05]  /*0a60*/  IADD3 R13, PT, PT, R0, R13, RZ ;  /* 0x0000000d000d7210 */ /* 0x000fca0007ffe0ff */
[----:B-1----:R-:W-:-:S05]  /*0a70*/  IMAD.WIDE R2, R13, 0x4, R2 ;  /* 0x000000040d027825 */ /* 0x002fca00078e0202 */
[----:B0-----:R-:W-:Y:S01]  /*0a80*/  STG.E desc[UR18][R2.64], R12 ;  /* 0x0000000c02007986 */ /* 0x001fe2000c101912 */
[----:B------:R-:W-:Y:S05]  /*0a90*/  EXIT ;  /* 0x000000000000794d */ /* 0x000fea0003800000 */
.L_x_10:
        /* <DEDUP_REMOVED lines=14> */
.L_x_13:


//--------------------- .nv.shared._Z23matmul_optimized_kernelPKfS0_Pfi --------------------------
	.section	.nv.shared._Z23matmul_optimized_kernelPKfS0_Pfi,"aw",@nobits
	.sectionflags	@""
	.align	4
.nv.shared._Z23matmul_optimized_kernelPKfS0_Pfi:
	.zero		3072


//--------------------- .nv.shared.reserved.0     --------------------------
	.section	.nv.shared.reserved.0,"aw",@nobits
	.weak		__nv_reservedSMEM_offset_0_alias
	.size		__nv_reservedSMEM_offset_0_alias, 0, 64
	.other		__nv_reservedSMEM_offset_0_alias,@"STO_CUDA_RESERVED_SHARED STV_DEFAULT"
__nv_reservedSMEM_offset_0_alias:
	.zero		0
	.zero		64


//--------------------- .nv.shared._Z19matmul_tiled_kernelPKfS0_Pfi --------------------------
	.section	.nv.shared._Z19matmul_tiled_kernelPKfS0_Pfi,"aw",@nobits
	.sectionflags	@""
	.align	4
.nv.shared._Z19matmul_tiled_kernelPKfS0_Pfi:
	.zero		3072


//--------------------- .nv.constant0._Z23matmul_optimized_kernelPKfS0_Pfi --------------------------
	.section	.nv.constant0._Z23matmul_optimized_kernelPKfS0_Pfi,"a",@progbits
	.sectionflags	@""
	.align	4
.nv.constant0._Z23matmul_optimized_kernelPKfS0_Pfi:
	.zero		924


//--------------------- .nv.constant0._Z19matmul_tiled_kernelPKfS0_Pfi --------------------------
	.section	.nv.constant0._Z19matmul_tiled_kernelPKfS0_Pfi,"a",@progbits
	.sectionflags	@""
	.align	4
.nv.constant0._Z19matmul_tiled_kernelPKfS0_Pfi:
	.zero		924


//--------------------- .nv.constant0._Z19matmul_naive_kernelPKfS0_Pfi --------------------------
	.section	.nv.constant0._Z19matmul_naive_kernelPKfS0_Pfi,"a",@progbits
	.sectionflags	@""
	.align	4
.nv.constant0._Z19matmul_naive_kernelPKfS0_Pfi:
	.zero		924


//--------------------- SYMBOLS --------------------------

	.type		.nv.reservedSmem.offset0,@object
	.size		.nv.reservedSmem.offset0,0x4
	.type		.nv.reservedSmem.cap,@object
	.size		.nv.reservedSmem.cap,0x4
